//
// Generated by NVIDIA NVVM Compiler
//
// Compiler Build ID: CL-36424714
// Cuda compilation tools, release 13.0, V13.0.88
// Based on NVVM 20.0.0
//

.version 9.0
.target sm_100
.address_size 64

	// .globl	generate_rff_params
.global .align 4 .b8 precalc_xorwow_matrix[102400];
.global .align 4 .b8 precalc_xorwow_offset_matrix[102400];
.global .align 4 .b8 mrg32k3aM1[2304];
.global .align 4 .b8 mrg32k3aM2[2304];
.global .align 4 .b8 mrg32k3aM1SubSeq[2016];
.global .align 4 .b8 mrg32k3aM2SubSeq[2016];
.global .align 4 .b8 mrg32k3aM1Seq[2304];
.global .align 4 .b8 mrg32k3aM2Seq[2304];
.const .align 8 .b8 __cr_lgamma_table[72];
.global .align 4 .b8 __cudart_i2opi_f[24] = {65, 144, 67, 60, 153, 149, 98, 219, 192, 221, 52, 245, 209, 87, 39, 252, 41, 21, 68, 78, 110, 131, 249, 162};

.visible .entry generate_rff_params(
	.param .u64 .ptr .align 1 generate_rff_params_param_0,
	.param .u32 generate_rff_params_param_1,
	.param .u32 generate_rff_params_param_2,
	.param .u32 generate_rff_params_param_3,
	.param .f32 generate_rff_params_param_4,
	.param .u64 .ptr .align 1 generate_rff_params_param_5,
	.param .u64 .ptr .align 1 generate_rff_params_param_6,
	.param .u64 .ptr .align 1 generate_rff_params_param_7
)
{
	.local .align 4 .b8 	__local_depot0[28];
	.reg .b64 	%SP;
	.reg .b64 	%SPL;
	.reg .pred 	%p<28>;
	.reg .b32 	%r<197>;
	.reg .b32 	%f<119>;
	.reg .b64 	%rd<52>;
	.reg .b64 	%fd<11>;

	mov.u64 	%SPL, __local_depot0;
	ld.param.u64 	%rd14, [generate_rff_params_param_0];
	ld.param.u32 	%r67, [generate_rff_params_param_1];
	ld.param.u32 	%r66, [generate_rff_params_param_2];
	ld.param.u32 	%r68, [generate_rff_params_param_3];
	ld.param.f32 	%f19, [generate_rff_params_param_4];
	ld.param.u64 	%rd15, [generate_rff_params_param_5];
	ld.param.u64 	%rd16, [generate_rff_params_param_6];
	ld.param.u64 	%rd17, [generate_rff_params_param_7];
	add.u64 	%rd1, %SPL, 0;
	mov.u32 	%r69, %ctaid.x;
	mov.u32 	%r70, %ntid.x;
	mov.u32 	%r71, %tid.x;
	mad.lo.s32 	%r1, %r69, %r70, %r71;
	mul.lo.s32 	%r72, %r68, %r67;
	setp.ge.s32 	%p1, %r1, %r72;
	@%p1 bra 	$L__BB0_24;
	cvta.to.global.u64 	%rd19, %rd14;
	ld.global.u64 	%rd20, [%rd19];
	cvt.s64.s32 	%rd2, %r1;
	add.s64 	%rd21, %rd20, %rd2;
	cvt.u32.u64 	%r73, %rd21;
	xor.b32  	%r74, %r73, -1429050551;
	mul.lo.s32 	%r75, %r74, 1099087573;
	{ .reg .b32 tmp; mov.b64 {tmp, %r76}, %rd21; }
	xor.b32  	%r77, %r76, -136515619;
	mul.lo.s32 	%r78, %r77, -1703105765;
	add.s32 	%r79, %r75, %r78;
	add.s32 	%r175, %r79, 6615241;
	add.s32 	%r174, %r75, 123456789;
	xor.b32  	%r173, %r75, 362436069;
	add.s32 	%r182, %r78, 521288629;
	xor.b32  	%r183, %r78, 88675123;
	add.s32 	%r184, %r75, 5783321;
$L__BB0_2:
	mov.u32 	%r13, %r175;
	mov.u32 	%r11, %r173;
	mov.u32 	%r173, %r182;
	mov.u32 	%r182, %r183;
	mov.u32 	%r183, %r184;
	shr.u32 	%r80, %r174, 2;
	xor.b32  	%r81, %r80, %r174;
	shl.b32 	%r82, %r183, 4;
	shl.b32 	%r83, %r81, 1;
	xor.b32  	%r84, %r82, %r83;
	xor.b32  	%r85, %r84, %r183;
	xor.b32  	%r184, %r85, %r81;
	add.s32 	%r175, %r13, 362437;
	add.s32 	%r86, %r184, %r175;
	cvt.rn.f32.u32 	%f20, %r86;
	fma.rn.f32 	%f1, %f20, 0f2F800000, 0f2F000000;
	setp.eq.f32 	%p2, %f1, 0f00000000;
	mov.u32 	%r174, %r11;
	@%p2 bra 	$L__BB0_2;
	shr.u32 	%r87, %r11, 2;
	xor.b32  	%r88, %r87, %r11;
	shl.b32 	%r89, %r184, 4;
	shl.b32 	%r90, %r88, 1;
	xor.b32  	%r91, %r90, %r89;
	xor.b32  	%r92, %r91, %r88;
	xor.b32  	%r185, %r92, %r184;
	add.s32 	%r93, %r13, %r185;
	add.s32 	%r94, %r93, 724874;
	cvt.rn.f32.u32 	%f21, %r94;
	fma.rn.f32 	%f22, %f21, 0f2F800000, 0f2F000000;
	setp.lt.f32 	%p3, %f1, 0f00800000;
	mul.f32 	%f23, %f1, 0f4B000000;
	selp.f32 	%f24, %f23, %f1, %p3;
	selp.f32 	%f25, 0fC1B80000, 0f00000000, %p3;
	mov.b32 	%r95, %f24;
	add.s32 	%r96, %r95, -1059760811;
	and.b32  	%r97, %r96, -8388608;
	sub.s32 	%r98, %r95, %r97;
	mov.b32 	%f26, %r98;
	cvt.rn.f32.s32 	%f27, %r97;
	fma.rn.f32 	%f28, %f27, 0f34000000, %f25;
	add.f32 	%f29, %f26, 0fBF800000;
	fma.rn.f32 	%f30, %f29, 0fBE055027, 0f3E1039F6;
	fma.rn.f32 	%f31, %f30, %f29, 0fBDF8CDCC;
	fma.rn.f32 	%f32, %f31, %f29, 0f3E0F2955;
	fma.rn.f32 	%f33, %f32, %f29, 0fBE2AD8B9;
	fma.rn.f32 	%f34, %f33, %f29, 0f3E4CED0B;
	fma.rn.f32 	%f35, %f34, %f29, 0fBE7FFF22;
	fma.rn.f32 	%f36, %f35, %f29, 0f3EAAAA78;
	fma.rn.f32 	%f37, %f36, %f29, 0fBF000000;
	mul.f32 	%f38, %f29, %f37;
	fma.rn.f32 	%f39, %f38, %f29, %f29;
	fma.rn.f32 	%f40, %f28, 0f3F317218, %f39;
	setp.gt.u32 	%p4, %r95, 2139095039;
	fma.rn.f32 	%f41, %f24, 0f7F800000, 0f7F800000;
	selp.f32 	%f42, %f41, %f40, %p4;
	setp.eq.f32 	%p5, %f24, 0f00000000;
	mul.f32 	%f43, %f42, 0fC0000000;
	selp.f32 	%f2, 0f7F800000, %f43, %p5;
	cvt.f64.f32 	%fd1, %f22;
	mul.f64 	%fd2, %fd1, 0d401921FB54442D18;
	cvt.rn.f32.f64 	%f3, %fd2;
	mul.f32 	%f44, %f3, 0f3F22F983;
	cvt.rni.s32.f32 	%r179, %f44;
	cvt.rn.f32.s32 	%f45, %r179;
	fma.rn.f32 	%f46, %f45, 0fBFC90FDA, %f3;
	fma.rn.f32 	%f47, %f45, 0fB3A22168, %f46;
	fma.rn.f32 	%f117, %f45, 0fA7C234C5, %f47;
	abs.f32 	%f5, %f3;
	setp.ltu.f32 	%p6, %f5, 0f47CE4780;
	@%p6 bra 	$L__BB0_11;
	setp.neu.f32 	%p7, %f5, 0f7F800000;
	@%p7 bra 	$L__BB0_6;
	mov.f32 	%f50, 0f00000000;
	mul.rn.f32 	%f117, %f3, %f50;
	mov.b32 	%r179, 0;
	bra.uni 	$L__BB0_11;
$L__BB0_6:
	mov.b32 	%r18, %f3;
	shl.b32 	%r100, %r18, 8;
	or.b32  	%r19, %r100, -2147483648;
	mov.b64 	%rd48, 0;
	mov.b32 	%r176, 0;
	mov.u64 	%rd24, __cudart_i2opi_f;
$L__BB0_7:
	.pragma "nounroll";
	mul.wide.u32 	%rd23, %r176, 4;
	add.s64 	%rd25, %rd24, %rd23;
	ld.global.nc.u32 	%r101, [%rd25];
	mad.wide.u32 	%rd26, %r101, %r19, %rd48;
	shr.u64 	%rd48, %rd26, 32;
	add.s64 	%rd27, %rd1, %rd23;
	st.local.u32 	[%rd27], %rd26;
	add.s32 	%r176, %r176, 1;
	setp.ne.s32 	%p8, %r176, 6;
	@%p8 bra 	$L__BB0_7;
	shr.u32 	%r102, %r18, 23;
	st.local.u32 	[%rd1+24], %rd48;
	and.b32  	%r22, %r102, 31;
	and.b32  	%r103, %r102, 224;
	add.s32 	%r104, %r103, -128;
	shr.u32 	%r105, %r104, 5;
	mul.wide.u32 	%rd28, %r105, 4;
	sub.s64 	%rd5, %rd1, %rd28;
	ld.local.u32 	%r177, [%rd5+24];
	ld.local.u32 	%r178, [%rd5+20];
	setp.eq.s32 	%p9, %r22, 0;
	@%p9 bra 	$L__BB0_10;
	shf.l.wrap.b32 	%r177, %r178, %r177, %r22;
	ld.local.u32 	%r106, [%rd5+16];
	shf.l.wrap.b32 	%r178, %r106, %r178, %r22;
$L__BB0_10:
	shr.u32 	%r107, %r177, 30;
	shf.l.wrap.b32 	%r108, %r178, %r177, 2;
	shl.b32 	%r109, %r178, 2;
	shr.u32 	%r110, %r108, 31;
	add.s32 	%r111, %r110, %r107;
	neg.s32 	%r112, %r111;
	setp.lt.s32 	%p10, %r18, 0;
	selp.b32 	%r179, %r112, %r111, %p10;
	xor.b32  	%r113, %r108, %r18;
	shr.s32 	%r114, %r108, 31;
	xor.b32  	%r115, %r114, %r108;
	xor.b32  	%r116, %r114, %r109;
	cvt.u64.u32 	%rd29, %r115;
	shl.b64 	%rd30, %rd29, 32;
	cvt.u64.u32 	%rd31, %r116;
	or.b64  	%rd32, %rd30, %rd31;
	cvt.rn.f64.s64 	%fd3, %rd32;
	mul.f64 	%fd4, %fd3, 0d3BF921FB54442D19;
	cvt.rn.f32.f64 	%f48, %fd4;
	neg.f32 	%f49, %f48;
	setp.lt.s32 	%p11, %r113, 0;
	selp.f32 	%f117, %f49, %f48, %p11;
$L__BB0_11:
	add.s32 	%r118, %r179, 1;
	mul.rn.f32 	%f51, %f117, %f117;
	and.b32  	%r119, %r179, 1;
	setp.eq.b32 	%p12, %r119, 1;
	selp.f32 	%f52, %f117, 0f3F800000, %p12;
	fma.rn.f32 	%f53, %f51, %f52, 0f00000000;
	fma.rn.f32 	%f54, %f51, 0f37CBAC00, 0fBAB607ED;
	selp.f32 	%f55, 0fB94D4153, %f54, %p12;
	selp.f32 	%f56, 0f3C0885E4, 0f3D2AAABB, %p12;
	fma.rn.f32 	%f57, %f55, %f51, %f56;
	selp.f32 	%f58, 0fBE2AAAA8, 0fBEFFFFFF, %p12;
	fma.rn.f32 	%f59, %f57, %f51, %f58;
	fma.rn.f32 	%f60, %f59, %f53, %f52;
	and.b32  	%r120, %r118, 2;
	setp.eq.s32 	%p13, %r120, 0;
	mov.f32 	%f61, 0f00000000;
	sub.f32 	%f62, %f61, %f60;
	selp.f32 	%f63, %f60, %f62, %p13;
	sqrt.rn.f32 	%f64, %f2;
	mul.f32 	%f65, %f64, %f63;
	cvta.to.global.u64 	%rd33, %rd15;
	shl.b64 	%rd34, %rd2, 2;
	add.s64 	%rd35, %rd33, %rd34;
	st.global.f32 	[%rd35], %f65;
	shr.u32 	%r121, %r173, 2;
	xor.b32  	%r122, %r121, %r173;
	shl.b32 	%r123, %r185, 4;
	shl.b32 	%r124, %r122, 1;
	xor.b32  	%r125, %r124, %r123;
	xor.b32  	%r126, %r125, %r122;
	xor.b32  	%r186, %r126, %r185;
	add.s32 	%r192, %r13, 1087311;
	add.s32 	%r127, %r186, %r192;
	cvt.rn.f32.u32 	%f66, %r127;
	fma.rn.f32 	%f67, %f66, 0f2F800000, 0f2F000000;
	add.f32 	%f68, %f67, %f67;
	cvt.f64.f32 	%fd5, %f68;
	mul.f64 	%fd6, %fd5, 0d400921FB54442D18;
	cvt.rn.f32.f64 	%f69, %fd6;
	cvta.to.global.u64 	%rd36, %rd16;
	add.s64 	%rd37, %rd36, %rd34;
	st.global.f32 	[%rd37], %f69;
	mul.f32 	%f9, %f19, %f19;
	setp.lt.s32 	%p14, %r66, 1;
	@%p14 bra 	$L__BB0_24;
	mul.lo.s32 	%r33, %r1, %r66;
	cvta.to.global.u64 	%rd6, %rd17;
	rcp.rn.f32 	%f10, %f9;
	mov.b32 	%r180, 0;
	mov.u64 	%rd38, __cudart_i2opi_f;
$L__BB0_13:
	mov.u32 	%r39, %r185;
	mov.u32 	%r38, %r184;
	mov.u32 	%r37, %r183;
	mov.u32 	%r191, %r182;
	mov.u32 	%r185, %r186;
	mov.u32 	%r184, %r39;
	mov.u32 	%r183, %r38;
	mov.u32 	%r182, %r37;
$L__BB0_14:
	mov.u32 	%r46, %r192;
	mov.u32 	%r44, %r182;
	mov.u32 	%r182, %r183;
	mov.u32 	%r183, %r184;
	mov.u32 	%r184, %r185;
	shr.u32 	%r129, %r191, 2;
	xor.b32  	%r130, %r129, %r191;
	shl.b32 	%r131, %r184, 4;
	shl.b32 	%r132, %r130, 1;
	xor.b32  	%r133, %r131, %r132;
	xor.b32  	%r134, %r133, %r184;
	xor.b32  	%r185, %r134, %r130;
	add.s32 	%r192, %r46, 362437;
	add.s32 	%r135, %r185, %r192;
	cvt.rn.f32.u32 	%f70, %r135;
	fma.rn.f32 	%f11, %f70, 0f2F800000, 0f2F000000;
	setp.eq.f32 	%p15, %f11, 0f00000000;
	mov.u32 	%r191, %r44;
	@%p15 bra 	$L__BB0_14;
	shr.u32 	%r136, %r44, 2;
	xor.b32  	%r137, %r136, %r44;
	shl.b32 	%r138, %r185, 4;
	shl.b32 	%r139, %r137, 1;
	xor.b32  	%r140, %r139, %r138;
	xor.b32  	%r141, %r140, %r137;
	xor.b32  	%r186, %r141, %r185;
	add.s32 	%r192, %r46, 724874;
	add.s32 	%r142, %r186, %r192;
	cvt.rn.f32.u32 	%f71, %r142;
	fma.rn.f32 	%f72, %f71, 0f2F800000, 0f2F000000;
	setp.lt.f32 	%p16, %f11, 0f00800000;
	mul.f32 	%f73, %f11, 0f4B000000;
	selp.f32 	%f74, %f73, %f11, %p16;
	selp.f32 	%f75, 0fC1B80000, 0f00000000, %p16;
	mov.b32 	%r143, %f74;
	add.s32 	%r144, %r143, -1059760811;
	and.b32  	%r145, %r144, -8388608;
	sub.s32 	%r146, %r143, %r145;
	mov.b32 	%f76, %r146;
	cvt.rn.f32.s32 	%f77, %r145;
	fma.rn.f32 	%f78, %f77, 0f34000000, %f75;
	add.f32 	%f79, %f76, 0fBF800000;
	fma.rn.f32 	%f80, %f79, 0fBE055027, 0f3E1039F6;
	fma.rn.f32 	%f81, %f80, %f79, 0fBDF8CDCC;
	fma.rn.f32 	%f82, %f81, %f79, 0f3E0F2955;
	fma.rn.f32 	%f83, %f82, %f79, 0fBE2AD8B9;
	fma.rn.f32 	%f84, %f83, %f79, 0f3E4CED0B;
	fma.rn.f32 	%f85, %f84, %f79, 0fBE7FFF22;
	fma.rn.f32 	%f86, %f85, %f79, 0f3EAAAA78;
	fma.rn.f32 	%f87, %f86, %f79, 0fBF000000;
	mul.f32 	%f88, %f79, %f87;
	fma.rn.f32 	%f89, %f88, %f79, %f79;
	fma.rn.f32 	%f90, %f78, 0f3F317218, %f89;
	setp.gt.u32 	%p17, %r143, 2139095039;
	fma.rn.f32 	%f91, %f74, 0f7F800000, 0f7F800000;
	selp.f32 	%f92, %f91, %f90, %p17;
	setp.eq.f32 	%p18, %f74, 0f00000000;
	mul.f32 	%f93, %f92, 0fC0000000;
	selp.f32 	%f12, 0f7F800000, %f93, %p18;
	cvt.f64.f32 	%fd7, %f72;
	mul.f64 	%fd8, %fd7, 0d401921FB54442D18;
	cvt.rn.f32.f64 	%f13, %fd8;
	mul.f32 	%f94, %f13, 0f3F22F983;
	cvt.rni.s32.f32 	%r196, %f94;
	cvt.rn.f32.s32 	%f95, %r196;
	fma.rn.f32 	%f96, %f95, 0fBFC90FDA, %f13;
	fma.rn.f32 	%f97, %f95, 0fB3A22168, %f96;
	fma.rn.f32 	%f118, %f95, 0fA7C234C5, %f97;
	abs.f32 	%f15, %f13;
	setp.ltu.f32 	%p19, %f15, 0f47CE4780;
	@%p19 bra 	$L__BB0_23;
	setp.neu.f32 	%p20, %f15, 0f7F800000;
	@%p20 bra 	$L__BB0_18;
	mov.f32 	%f100, 0f00000000;
	mul.rn.f32 	%f118, %f13, %f100;
	mov.b32 	%r196, 0;
	bra.uni 	$L__BB0_23;
$L__BB0_18:
	mov.b32 	%r52, %f13;
	shl.b32 	%r148, %r52, 8;
	or.b32  	%r53, %r148, -2147483648;
	mov.b64 	%rd51, 0;
	mov.b32 	%r193, 0;
	mov.u64 	%rd49, %rd38;
	mov.u64 	%rd50, %rd1;
$L__BB0_19:
	.pragma "nounroll";
	ld.global.nc.u32 	%r149, [%rd49];
	mad.wide.u32 	%rd40, %r149, %r53, %rd51;
	shr.u64 	%rd51, %rd40, 32;
	st.local.u32 	[%rd50], %rd40;
	add.s32 	%r193, %r193, 1;
	add.s64 	%rd50, %rd50, 4;
	add.s64 	%rd49, %rd49, 4;
	setp.ne.s32 	%p21, %r193, 6;
	@%p21 bra 	$L__BB0_19;
	shr.u32 	%r150, %r52, 23;
	st.local.u32 	[%rd1+24], %rd51;
	and.b32  	%r56, %r150, 31;
	and.b32  	%r151, %r150, 224;
	add.s32 	%r152, %r151, -128;
	shr.u32 	%r153, %r152, 5;
	mul.wide.u32 	%rd41, %r153, 4;
	sub.s64 	%rd13, %rd1, %rd41;
	ld.local.u32 	%r194, [%rd13+24];
	ld.local.u32 	%r195, [%rd13+20];
	setp.eq.s32 	%p22, %r56, 0;
	@%p22 bra 	$L__BB0_22;
	shf.l.wrap.b32 	%r194, %r195, %r194, %r56;
	ld.local.u32 	%r154, [%rd13+16];
	shf.l.wrap.b32 	%r195, %r154, %r195, %r56;
$L__BB0_22:
	shr.u32 	%r155, %r194, 30;
	shf.l.wrap.b32 	%r156, %r195, %r194, 2;
	shl.b32 	%r157, %r195, 2;
	shr.u32 	%r158, %r156, 31;
	add.s32 	%r159, %r158, %r155;
	neg.s32 	%r160, %r159;
	setp.lt.s32 	%p23, %r52, 0;
	selp.b32 	%r196, %r160, %r159, %p23;
	xor.b32  	%r161, %r156, %r52;
	shr.s32 	%r162, %r156, 31;
	xor.b32  	%r163, %r162, %r156;
	xor.b32  	%r164, %r162, %r157;
	cvt.u64.u32 	%rd42, %r163;
	shl.b64 	%rd43, %rd42, 32;
	cvt.u64.u32 	%rd44, %r164;
	or.b64  	%rd45, %rd43, %rd44;
	cvt.rn.f64.s64 	%fd9, %rd45;
	mul.f64 	%fd10, %fd9, 0d3BF921FB54442D19;
	cvt.rn.f32.f64 	%f98, %fd10;
	neg.f32 	%f99, %f98;
	setp.lt.s32 	%p24, %r161, 0;
	selp.f32 	%f118, %f99, %f98, %p24;
$L__BB0_23:
	add.s32 	%r166, %r196, 1;
	mul.rn.f32 	%f101, %f118, %f118;
	and.b32  	%r167, %r196, 1;
	setp.eq.b32 	%p25, %r167, 1;
	selp.f32 	%f102, %f118, 0f3F800000, %p25;
	fma.rn.f32 	%f103, %f101, %f102, 0f00000000;
	fma.rn.f32 	%f104, %f101, 0f37CBAC00, 0fBAB607ED;
	selp.f32 	%f105, 0fB94D4153, %f104, %p25;
	selp.f32 	%f106, 0f3C0885E4, 0f3D2AAABB, %p25;
	fma.rn.f32 	%f107, %f105, %f101, %f106;
	selp.f32 	%f108, 0fBE2AAAA8, 0fBEFFFFFF, %p25;
	fma.rn.f32 	%f109, %f107, %f101, %f108;
	fma.rn.f32 	%f110, %f109, %f103, %f102;
	and.b32  	%r168, %r166, 2;
	setp.eq.s32 	%p26, %r168, 0;
	mov.f32 	%f111, 0f00000000;
	sub.f32 	%f112, %f111, %f110;
	selp.f32 	%f113, %f110, %f112, %p26;
	sqrt.rn.f32 	%f114, %f12;
	mul.f32 	%f115, %f114, %f113;
	mul.f32 	%f116, %f10, %f115;
	add.s32 	%r169, %r180, %r33;
	mul.wide.s32 	%rd46, %r169, 4;
	add.s64 	%rd47, %rd6, %rd46;
	st.global.f32 	[%rd47], %f116;
	add.s32 	%r180, %r180, 1;
	setp.ne.s32 	%p27, %r180, %r66;
	@%p27 bra 	$L__BB0_13;
$L__BB0_24:
	ret;

}
	// .globl	generate_dataset
.visible .entry generate_dataset(
	.param .u64 .ptr .align 1 generate_dataset_param_0,
	.param .u32 generate_dataset_param_1,
	.param .u32 generate_dataset_param_2,
	.param .u32 generate_dataset_param_3,
	.param .u32 generate_dataset_param_4,
	.param .f32 generate_dataset_param_5,
	.param .f32 generate_dataset_param_6,
	.param .u64 .ptr .align 1 generate_dataset_param_7,
	.param .u64 .ptr .align 1 generate_dataset_param_8,
	.param .u64 .ptr .align 1 generate_dataset_param_9,
	.param .u64 .ptr .align 1 generate_dataset_param_10,
	.param .u64 .ptr .align 1 generate_dataset_param_11,
	.param .u64 .ptr .align 1 generate_dataset_param_12
)
{
	.local .align 4 .b8 	__local_depot1[28];
	.reg .b64 	%SP;
	.reg .b64 	%SPL;
	.reg .pred 	%p<56>;
	.reg .b32 	%r<434>;
	.reg .b32 	%f<290>;
	.reg .b64 	%rd<104>;
	.reg .b64 	%fd<11>;

	mov.u64 	%SPL, __local_depot1;
	ld.param.u64 	%rd20, [generate_dataset_param_0];
	ld.param.u32 	%r158, [generate_dataset_param_1];
	ld.param.u32 	%r159, [generate_dataset_param_2];
	ld.param.u32 	%r160, [generate_dataset_param_3];
	ld.param.u32 	%r161, [generate_dataset_param_4];
	ld.param.u64 	%rd23, [generate_dataset_param_9];
	ld.param.u64 	%rd24, [generate_dataset_param_10];
	ld.param.u64 	%rd25, [generate_dataset_param_11];
	ld.param.u64 	%rd26, [generate_dataset_param_12];
	cvta.to.global.u64 	%rd1, %rd24;
	cvta.to.global.u64 	%rd2, %rd23;
	cvta.to.global.u64 	%rd3, %rd25;
	cvta.to.global.u64 	%rd4, %rd26;
	add.u64 	%rd5, %SPL, 0;
	add.u64 	%rd6, %SPL, 0;
	mov.u32 	%r162, %ctaid.x;
	mov.u32 	%r163, %ntid.x;
	mov.u32 	%r164, %tid.x;
	mad.lo.s32 	%r1, %r162, %r163, %r164;
	setp.ge.s32 	%p1, %r1, %r158;
	@%p1 bra 	$L__BB1_59;
	cvta.to.global.u64 	%rd29, %rd20;
	ld.global.u64 	%rd30, [%rd29];
	cvt.s64.s32 	%rd31, %r1;
	cvt.s64.s32 	%rd32, %r158;
	add.s64 	%rd33, %rd32, %rd31;
	add.s64 	%rd34, %rd33, %rd30;
	cvt.u32.u64 	%r165, %rd34;
	xor.b32  	%r166, %r165, -1429050551;
	mul.lo.s32 	%r167, %r166, 1099087573;
	{ .reg .b32 tmp; mov.b64 {tmp, %r168}, %rd34; }
	xor.b32  	%r169, %r168, -136515619;
	mul.lo.s32 	%r170, %r169, -1703105765;
	add.s32 	%r171, %r167, %r170;
	add.s32 	%r381, %r171, 6615241;
	add.s32 	%r380, %r167, 123456789;
	xor.b32  	%r379, %r167, 362436069;
	add.s32 	%r378, %r170, 521288629;
	xor.b32  	%r377, %r170, 88675123;
	add.s32 	%r376, %r167, 5783321;
	setp.lt.s32 	%p2, %r159, 1;
	@%p2 bra 	$L__BB1_10;
	mul.lo.s32 	%r8, %r159, %r1;
	and.b32  	%r9, %r159, 3;
	setp.lt.u32 	%p3, %r159, 4;
	mov.b32 	%r359, 0;
	mov.u32 	%r363, %r378;
	mov.u32 	%r364, %r377;
	mov.u32 	%r415, %r376;
	@%p3 bra 	$L__BB1_5;
	and.b32  	%r359, %r159, 2147483644;
	mov.b32 	%r410, 0;
	mov.u32 	%r412, %r379;
	mov.u32 	%r415, %r376;
	mov.u32 	%r416, %r380;
$L__BB1_4:
	.pragma "nounroll";
	mov.u32 	%r380, %r415;
	shr.u32 	%r175, %r416, 2;
	xor.b32  	%r176, %r175, %r416;
	shl.b32 	%r177, %r380, 4;
	shl.b32 	%r178, %r176, 1;
	xor.b32  	%r179, %r177, %r178;
	xor.b32  	%r180, %r179, %r380;
	xor.b32  	%r379, %r180, %r176;
	add.s32 	%r181, %r381, %r379;
	add.s32 	%r182, %r181, 362437;
	cvt.rn.f32.u32 	%f43, %r182;
	fma.rn.f32 	%f44, %f43, 0f2F800000, 0f2F000000;
	fma.rn.f32 	%f45, %f44, 0f40000000, 0fBF800000;
	add.s32 	%r183, %r410, %r8;
	mul.wide.s32 	%rd35, %r183, 4;
	add.s64 	%rd36, %rd1, %rd35;
	st.global.f32 	[%rd36], %f45;
	shr.u32 	%r184, %r412, 2;
	xor.b32  	%r185, %r184, %r412;
	shl.b32 	%r186, %r379, 4;
	shl.b32 	%r187, %r185, 1;
	xor.b32  	%r188, %r186, %r187;
	xor.b32  	%r189, %r188, %r379;
	xor.b32  	%r363, %r189, %r185;
	add.s32 	%r190, %r381, %r363;
	add.s32 	%r191, %r190, 724874;
	cvt.rn.f32.u32 	%f46, %r191;
	fma.rn.f32 	%f47, %f46, 0f2F800000, 0f2F000000;
	fma.rn.f32 	%f48, %f47, 0f40000000, 0fBF800000;
	st.global.f32 	[%rd36+4], %f48;
	shr.u32 	%r192, %r378, 2;
	xor.b32  	%r193, %r192, %r378;
	shl.b32 	%r194, %r363, 4;
	shl.b32 	%r195, %r193, 1;
	xor.b32  	%r196, %r194, %r195;
	xor.b32  	%r197, %r196, %r363;
	xor.b32  	%r364, %r197, %r193;
	add.s32 	%r198, %r381, %r364;
	add.s32 	%r199, %r198, 1087311;
	cvt.rn.f32.u32 	%f49, %r199;
	fma.rn.f32 	%f50, %f49, 0f2F800000, 0f2F000000;
	fma.rn.f32 	%f51, %f50, 0f40000000, 0fBF800000;
	st.global.f32 	[%rd36+8], %f51;
	shr.u32 	%r200, %r377, 2;
	xor.b32  	%r201, %r200, %r377;
	shl.b32 	%r202, %r364, 4;
	shl.b32 	%r203, %r201, 1;
	xor.b32  	%r204, %r202, %r203;
	xor.b32  	%r205, %r204, %r364;
	xor.b32  	%r415, %r205, %r201;
	add.s32 	%r381, %r381, 1449748;
	add.s32 	%r206, %r415, %r381;
	cvt.rn.f32.u32 	%f52, %r206;
	fma.rn.f32 	%f53, %f52, 0f2F800000, 0f2F000000;
	fma.rn.f32 	%f54, %f53, 0f40000000, 0fBF800000;
	st.global.f32 	[%rd36+12], %f54;
	add.s32 	%r410, %r410, 4;
	setp.eq.s32 	%p4, %r410, %r359;
	mov.u32 	%r412, %r379;
	mov.u32 	%r378, %r363;
	mov.u32 	%r377, %r364;
	mov.u32 	%r416, %r380;
	@%p4 bra 	$L__BB1_5;
	bra.uni 	$L__BB1_4;
$L__BB1_5:
	setp.eq.s32 	%p5, %r9, 0;
	mov.u32 	%r376, %r415;
	mov.u32 	%r377, %r364;
	mov.u32 	%r378, %r363;
	@%p5 bra 	$L__BB1_10;
	setp.eq.s32 	%p6, %r9, 1;
	mov.u32 	%r371, %r380;
	mov.u32 	%r372, %r379;
	mov.u32 	%r373, %r363;
	mov.u32 	%r374, %r364;
	mov.u32 	%r375, %r415;
	@%p6 bra 	$L__BB1_8;
	shr.u32 	%r208, %r380, 2;
	xor.b32  	%r209, %r208, %r380;
	shl.b32 	%r210, %r415, 4;
	shl.b32 	%r211, %r209, 1;
	xor.b32  	%r212, %r210, %r211;
	xor.b32  	%r213, %r212, %r415;
	xor.b32  	%r377, %r213, %r209;
	add.s32 	%r214, %r381, %r377;
	add.s32 	%r215, %r214, 362437;
	cvt.rn.f32.u32 	%f55, %r215;
	fma.rn.f32 	%f56, %f55, 0f2F800000, 0f2F000000;
	fma.rn.f32 	%f57, %f56, 0f40000000, 0fBF800000;
	add.s32 	%r216, %r359, %r8;
	mul.wide.s32 	%rd37, %r216, 4;
	add.s64 	%rd38, %rd1, %rd37;
	st.global.f32 	[%rd38], %f57;
	shr.u32 	%r217, %r379, 2;
	xor.b32  	%r218, %r217, %r379;
	shl.b32 	%r219, %r377, 4;
	shl.b32 	%r220, %r218, 1;
	xor.b32  	%r221, %r219, %r220;
	xor.b32  	%r222, %r221, %r377;
	xor.b32  	%r376, %r222, %r218;
	add.s32 	%r381, %r381, 724874;
	add.s32 	%r223, %r376, %r381;
	cvt.rn.f32.u32 	%f58, %r223;
	fma.rn.f32 	%f59, %f58, 0f2F800000, 0f2F000000;
	fma.rn.f32 	%f60, %f59, 0f40000000, 0fBF800000;
	st.global.f32 	[%rd38+4], %f60;
	add.s32 	%r359, %r359, 2;
	mov.u32 	%r371, %r363;
	mov.u32 	%r372, %r364;
	mov.u32 	%r373, %r415;
	mov.u32 	%r374, %r377;
	mov.u32 	%r375, %r376;
$L__BB1_8:
	and.b32  	%r224, %r159, 1;
	setp.eq.b32 	%p7, %r224, 1;
	not.pred 	%p8, %p7;
	mov.u32 	%r378, %r415;
	mov.u32 	%r379, %r364;
	mov.u32 	%r380, %r363;
	@%p8 bra 	$L__BB1_10;
	shr.u32 	%r225, %r371, 2;
	xor.b32  	%r226, %r225, %r371;
	shl.b32 	%r227, %r375, 4;
	shl.b32 	%r228, %r226, 1;
	xor.b32  	%r229, %r227, %r228;
	xor.b32  	%r230, %r229, %r375;
	xor.b32  	%r376, %r230, %r226;
	add.s32 	%r381, %r381, 362437;
	add.s32 	%r231, %r376, %r381;
	cvt.rn.f32.u32 	%f61, %r231;
	fma.rn.f32 	%f62, %f61, 0f2F800000, 0f2F000000;
	fma.rn.f32 	%f63, %f62, 0f40000000, 0fBF800000;
	add.s32 	%r232, %r359, %r8;
	mul.wide.s32 	%rd39, %r232, 4;
	add.s64 	%rd40, %rd1, %rd39;
	st.global.f32 	[%rd40], %f63;
	mov.u32 	%r377, %r375;
	mov.u32 	%r378, %r374;
	mov.u32 	%r379, %r373;
	mov.u32 	%r380, %r372;
$L__BB1_10:
	setp.lt.s32 	%p9, %r160, 1;
	@%p9 bra 	$L__BB1_59;
	setp.gt.s32 	%p10, %r161, 0;
	mul.lo.s32 	%r46, %r159, %r1;
	mul.lo.s32 	%r47, %r160, %r1;
	@%p10 bra 	$L__BB1_18;
	ld.param.f32 	%f274, [generate_dataset_param_5];
	mul.f32 	%f1, %f274, 0f00000000;
	mov.b32 	%r417, 0;
	mov.u64 	%rd43, __cudart_i2opi_f;
$L__BB1_13:
	mov.u32 	%r131, %r377;
	mov.u32 	%r130, %r378;
	mov.u32 	%r129, %r379;
	mov.u32 	%r428, %r380;
	mov.u32 	%r377, %r376;
	mov.u32 	%r378, %r131;
	mov.u32 	%r379, %r130;
	mov.u32 	%r380, %r129;
$L__BB1_14:
	mov.u32 	%r138, %r381;
	mov.u32 	%r136, %r380;
	mov.u32 	%r380, %r379;
	mov.u32 	%r379, %r378;
	mov.u32 	%r378, %r377;
	shr.u32 	%r234, %r428, 2;
	xor.b32  	%r235, %r234, %r428;
	shl.b32 	%r236, %r378, 4;
	shl.b32 	%r237, %r235, 1;
	xor.b32  	%r238, %r236, %r237;
	xor.b32  	%r239, %r238, %r378;
	xor.b32  	%r377, %r239, %r235;
	add.s32 	%r381, %r138, 362437;
	add.s32 	%r240, %r377, %r381;
	cvt.rn.f32.u32 	%f64, %r240;
	fma.rn.f32 	%f33, %f64, 0f2F800000, 0f2F000000;
	setp.eq.f32 	%p11, %f33, 0f00000000;
	mov.u32 	%r428, %r136;
	@%p11 bra 	$L__BB1_14;
	shr.u32 	%r241, %r136, 2;
	xor.b32  	%r242, %r241, %r136;
	shl.b32 	%r243, %r377, 4;
	shl.b32 	%r244, %r242, 1;
	xor.b32  	%r245, %r244, %r243;
	xor.b32  	%r246, %r245, %r242;
	xor.b32  	%r376, %r246, %r377;
	add.s32 	%r381, %r138, 724874;
	add.s32 	%r247, %r376, %r381;
	cvt.rn.f32.u32 	%f65, %r247;
	fma.rn.f32 	%f66, %f65, 0f2F800000, 0f2F000000;
	setp.lt.f32 	%p12, %f33, 0f00800000;
	mul.f32 	%f67, %f33, 0f4B000000;
	selp.f32 	%f68, %f67, %f33, %p12;
	selp.f32 	%f69, 0fC1B80000, 0f00000000, %p12;
	mov.b32 	%r248, %f68;
	add.s32 	%r249, %r248, -1059760811;
	and.b32  	%r250, %r249, -8388608;
	sub.s32 	%r251, %r248, %r250;
	mov.b32 	%f70, %r251;
	cvt.rn.f32.s32 	%f71, %r250;
	fma.rn.f32 	%f72, %f71, 0f34000000, %f69;
	add.f32 	%f73, %f70, 0fBF800000;
	fma.rn.f32 	%f74, %f73, 0fBE055027, 0f3E1039F6;
	fma.rn.f32 	%f75, %f74, %f73, 0fBDF8CDCC;
	fma.rn.f32 	%f76, %f75, %f73, 0f3E0F2955;
	fma.rn.f32 	%f77, %f76, %f73, 0fBE2AD8B9;
	fma.rn.f32 	%f78, %f77, %f73, 0f3E4CED0B;
	fma.rn.f32 	%f79, %f78, %f73, 0fBE7FFF22;
	fma.rn.f32 	%f80, %f79, %f73, 0f3EAAAA78;
	fma.rn.f32 	%f81, %f80, %f73, 0fBF000000;
	mul.f32 	%f82, %f73, %f81;
	fma.rn.f32 	%f83, %f82, %f73, %f73;
	fma.rn.f32 	%f84, %f72, 0f3F317218, %f83;
	setp.gt.u32 	%p13, %r248, 2139095039;
	fma.rn.f32 	%f85, %f68, 0f7F800000, 0f7F800000;
	selp.f32 	%f86, %f85, %f84, %p13;
	setp.eq.f32 	%p14, %f68, 0f00000000;
	mul.f32 	%f87, %f86, 0fC0000000;
	selp.f32 	%f34, 0f7F800000, %f87, %p14;
	cvt.f64.f32 	%fd1, %f66;
	mul.f64 	%fd2, %fd1, 0d401921FB54442D18;
	cvt.rn.f32.f64 	%f35, %fd2;
	mul.f32 	%f88, %f35, 0f3F22F983;
	cvt.rni.s32.f32 	%r433, %f88;
	cvt.rn.f32.s32 	%f89, %r433;
	fma.rn.f32 	%f90, %f89, 0fBFC90FDA, %f35;
	fma.rn.f32 	%f91, %f89, 0fB3A22168, %f90;
	fma.rn.f32 	%f289, %f89, 0fA7C234C5, %f91;
	abs.f32 	%f37, %f35;
	setp.ltu.f32 	%p15, %f37, 0f47CE4780;
	@%p15 bra 	$L__BB1_58;
	setp.neu.f32 	%p16, %f37, 0f7F800000;
	@%p16 bra 	$L__BB1_53;
	mov.f32 	%f94, 0f00000000;
	mul.rn.f32 	%f289, %f35, %f94;
	mov.b32 	%r433, 0;
	bra.uni 	$L__BB1_58;
$L__BB1_18:
	and.b32  	%r48, %r159, 15;
	and.b32  	%r49, %r159, 7;
	and.b32  	%r50, %r159, 2147483632;
	and.b32  	%r51, %r159, 3;
	add.s64 	%rd7, %rd2, 32;
	add.s64 	%rd8, %rd1, 32;
	mov.b32 	%r382, 0;
$L__BB1_19:
	mov.u32 	%r397, %r376;
	mul.lo.s32 	%r59, %r382, %r161;
	mov.f32 	%f278, 0f00000000;
	mov.b32 	%r389, 0;
$L__BB1_20:
	setp.gt.s32 	%p24, %r159, 0;
	mov.f32 	%f280, 0f00000000;
	@%p24 bra 	$L__BB1_40;
$L__BB1_21:
	ld.param.u64 	%rd100, [generate_dataset_param_8];
	ld.param.u64 	%rd99, [generate_dataset_param_7];
	add.s32 	%r288, %r389, %r59;
	cvta.to.global.u64 	%rd69, %rd100;
	mul.wide.u32 	%rd70, %r288, 4;
	add.s64 	%rd71, %rd69, %rd70;
	ld.global.f32 	%f205, [%rd71];
	cvta.to.global.u64 	%rd72, %rd99;
	add.s64 	%rd73, %rd72, %rd70;
	ld.global.f32 	%f6, [%rd73];
	add.f32 	%f7, %f280, %f205;
	mul.f32 	%f206, %f7, 0f3F22F983;
	cvt.rni.s32.f32 	%r396, %f206;
	cvt.rn.f32.s32 	%f207, %r396;
	fma.rn.f32 	%f208, %f207, 0fBFC90FDA, %f7;
	fma.rn.f32 	%f209, %f207, 0fB3A22168, %f208;
	fma.rn.f32 	%f281, %f207, 0fA7C234C5, %f209;
	abs.f32 	%f9, %f7;
	setp.ltu.f32 	%p34, %f9, 0f47CE4780;
	@%p34 bra 	$L__BB1_29;
	setp.eq.f32 	%p35, %f9, 0f7F800000;
	@%p35 bra 	$L__BB1_28;
	mov.b32 	%r68, %f7;
	shl.b32 	%r290, %r68, 8;
	or.b32  	%r69, %r290, -2147483648;
	mov.b64 	%rd101, 0;
	mov.b32 	%r393, 0;
$L__BB1_24:
	.pragma "nounroll";
	mul.wide.u32 	%rd75, %r393, 4;
	mov.u64 	%rd76, __cudart_i2opi_f;
	add.s64 	%rd77, %rd76, %rd75;
	ld.global.nc.u32 	%r291, [%rd77];
	mad.wide.u32 	%rd78, %r291, %r69, %rd101;
	shr.u64 	%rd101, %rd78, 32;
	add.s64 	%rd79, %rd6, %rd75;
	st.local.u32 	[%rd79], %rd78;
	add.s32 	%r393, %r393, 1;
	setp.ne.s32 	%p36, %r393, 6;
	@%p36 bra 	$L__BB1_24;
	shr.u32 	%r292, %r68, 23;
	st.local.u32 	[%rd6+24], %rd101;
	and.b32  	%r72, %r292, 31;
	and.b32  	%r293, %r292, 224;
	add.s32 	%r294, %r293, -128;
	shr.u32 	%r295, %r294, 5;
	mul.wide.u32 	%rd80, %r295, 4;
	sub.s64 	%rd11, %rd6, %rd80;
	ld.local.u32 	%r394, [%rd11+24];
	ld.local.u32 	%r395, [%rd11+20];
	setp.eq.s32 	%p37, %r72, 0;
	@%p37 bra 	$L__BB1_27;
	shf.l.wrap.b32 	%r394, %r395, %r394, %r72;
	ld.local.u32 	%r296, [%rd11+16];
	shf.l.wrap.b32 	%r395, %r296, %r395, %r72;
$L__BB1_27:
	shr.u32 	%r297, %r394, 30;
	shf.l.wrap.b32 	%r298, %r395, %r394, 2;
	shl.b32 	%r299, %r395, 2;
	shr.u32 	%r300, %r298, 31;
	add.s32 	%r301, %r300, %r297;
	neg.s32 	%r302, %r301;
	setp.lt.s32 	%p38, %r68, 0;
	selp.b32 	%r396, %r302, %r301, %p38;
	xor.b32  	%r303, %r298, %r68;
	shr.s32 	%r304, %r298, 31;
	xor.b32  	%r305, %r304, %r298;
	xor.b32  	%r306, %r304, %r299;
	cvt.u64.u32 	%rd81, %r305;
	shl.b64 	%rd82, %rd81, 32;
	cvt.u64.u32 	%rd83, %r306;
	or.b64  	%rd84, %rd82, %rd83;
	cvt.rn.f64.s64 	%fd5, %rd84;
	mul.f64 	%fd6, %fd5, 0d3BF921FB54442D19;
	cvt.rn.f32.f64 	%f210, %fd6;
	neg.f32 	%f211, %f210;
	setp.lt.s32 	%p39, %r303, 0;
	selp.f32 	%f281, %f211, %f210, %p39;
	bra.uni 	$L__BB1_29;
$L__BB1_28:
	mov.f32 	%f212, 0f00000000;
	mul.rn.f32 	%f281, %f7, %f212;
	mov.b32 	%r396, 0;
$L__BB1_29:
	add.s32 	%r308, %r396, 1;
	mul.rn.f32 	%f213, %f281, %f281;
	and.b32  	%r309, %r396, 1;
	setp.eq.b32 	%p40, %r309, 1;
	selp.f32 	%f214, %f281, 0f3F800000, %p40;
	fma.rn.f32 	%f215, %f213, %f214, 0f00000000;
	fma.rn.f32 	%f216, %f213, 0f37CBAC00, 0fBAB607ED;
	selp.f32 	%f217, 0fB94D4153, %f216, %p40;
	selp.f32 	%f218, 0f3C0885E4, 0f3D2AAABB, %p40;
	fma.rn.f32 	%f219, %f217, %f213, %f218;
	selp.f32 	%f220, 0fBE2AAAA8, 0fBEFFFFFF, %p40;
	fma.rn.f32 	%f221, %f219, %f213, %f220;
	fma.rn.f32 	%f222, %f221, %f215, %f214;
	and.b32  	%r310, %r308, 2;
	setp.eq.s32 	%p41, %r310, 0;
	mov.f32 	%f223, 0f00000000;
	sub.f32 	%f224, %f223, %f222;
	selp.f32 	%f225, %f222, %f224, %p41;
	fma.rn.f32 	%f278, %f6, %f225, %f278;
	add.s32 	%r389, %r389, 1;
	setp.eq.s32 	%p42, %r389, %r161;
	@%p42 bra 	$L__BB1_30;
	bra.uni 	$L__BB1_20;
$L__BB1_30:
	mov.u32 	%r87, %r381;
	mov.u32 	%r85, %r379;
	mov.u32 	%r379, %r378;
	mov.u32 	%r378, %r377;
	mov.u32 	%r377, %r397;
	shr.u32 	%r311, %r380, 2;
	xor.b32  	%r312, %r311, %r380;
	shl.b32 	%r313, %r377, 4;
	shl.b32 	%r314, %r312, 1;
	xor.b32  	%r315, %r313, %r314;
	xor.b32  	%r316, %r315, %r377;
	xor.b32  	%r397, %r316, %r312;
	add.s32 	%r381, %r87, 362437;
	add.s32 	%r317, %r397, %r381;
	cvt.rn.f32.u32 	%f226, %r317;
	fma.rn.f32 	%f14, %f226, 0f2F800000, 0f2F000000;
	setp.eq.f32 	%p43, %f14, 0f00000000;
	mov.u32 	%r380, %r85;
	@%p43 bra 	$L__BB1_30;
	shr.u32 	%r318, %r85, 2;
	xor.b32  	%r319, %r318, %r85;
	shl.b32 	%r320, %r397, 4;
	shl.b32 	%r321, %r319, 1;
	xor.b32  	%r322, %r321, %r320;
	xor.b32  	%r323, %r322, %r319;
	xor.b32  	%r376, %r323, %r397;
	add.s32 	%r381, %r87, 724874;
	add.s32 	%r324, %r376, %r381;
	cvt.rn.f32.u32 	%f227, %r324;
	fma.rn.f32 	%f228, %f227, 0f2F800000, 0f2F000000;
	setp.lt.f32 	%p44, %f14, 0f00800000;
	mul.f32 	%f229, %f14, 0f4B000000;
	selp.f32 	%f230, %f229, %f14, %p44;
	selp.f32 	%f231, 0fC1B80000, 0f00000000, %p44;
	mov.b32 	%r325, %f230;
	add.s32 	%r326, %r325, -1059760811;
	and.b32  	%r327, %r326, -8388608;
	sub.s32 	%r328, %r325, %r327;
	mov.b32 	%f232, %r328;
	cvt.rn.f32.s32 	%f233, %r327;
	fma.rn.f32 	%f234, %f233, 0f34000000, %f231;
	add.f32 	%f235, %f232, 0fBF800000;
	fma.rn.f32 	%f236, %f235, 0fBE055027, 0f3E1039F6;
	fma.rn.f32 	%f237, %f236, %f235, 0fBDF8CDCC;
	fma.rn.f32 	%f238, %f237, %f235, 0f3E0F2955;
	fma.rn.f32 	%f239, %f238, %f235, 0fBE2AD8B9;
	fma.rn.f32 	%f240, %f239, %f235, 0f3E4CED0B;
	fma.rn.f32 	%f241, %f240, %f235, 0fBE7FFF22;
	fma.rn.f32 	%f242, %f241, %f235, 0f3EAAAA78;
	fma.rn.f32 	%f243, %f242, %f235, 0fBF000000;
	mul.f32 	%f244, %f235, %f243;
	fma.rn.f32 	%f245, %f244, %f235, %f235;
	fma.rn.f32 	%f246, %f234, 0f3F317218, %f245;
	setp.gt.u32 	%p45, %r325, 2139095039;
	fma.rn.f32 	%f247, %f230, 0f7F800000, 0f7F800000;
	selp.f32 	%f248, %f247, %f246, %p45;
	setp.eq.f32 	%p46, %f230, 0f00000000;
	mul.f32 	%f249, %f248, 0fC0000000;
	selp.f32 	%f15, 0f7F800000, %f249, %p46;
	cvt.f64.f32 	%fd7, %f228;
	mul.f64 	%fd8, %fd7, 0d401921FB54442D18;
	cvt.rn.f32.f64 	%f16, %fd8;
	mul.f32 	%f250, %f16, 0f3F22F983;
	cvt.rni.s32.f32 	%r406, %f250;
	cvt.rn.f32.s32 	%f251, %r406;
	fma.rn.f32 	%f252, %f251, 0fBFC90FDA, %f16;
	fma.rn.f32 	%f253, %f251, 0fB3A22168, %f252;
	fma.rn.f32 	%f282, %f251, 0fA7C234C5, %f253;
	abs.f32 	%f18, %f16;
	setp.ltu.f32 	%p47, %f18, 0f47CE4780;
	@%p47 bra 	$L__BB1_39;
	setp.eq.f32 	%p48, %f18, 0f7F800000;
	@%p48 bra 	$L__BB1_38;
	mov.b32 	%r93, %f16;
	mov.b64 	%rd102, 0;
	mov.b32 	%r403, 0;
$L__BB1_34:
	.pragma "nounroll";
	mul.wide.u32 	%rd86, %r403, 4;
	mov.u64 	%rd87, __cudart_i2opi_f;
	add.s64 	%rd88, %rd87, %rd86;
	ld.global.nc.u32 	%r330, [%rd88];
	shl.b32 	%r331, %r93, 8;
	or.b32  	%r332, %r331, -2147483648;
	mad.wide.u32 	%rd89, %r330, %r332, %rd102;
	shr.u64 	%rd102, %rd89, 32;
	add.s64 	%rd90, %rd5, %rd86;
	st.local.u32 	[%rd90], %rd89;
	add.s32 	%r403, %r403, 1;
	setp.ne.s32 	%p49, %r403, 6;
	@%p49 bra 	$L__BB1_34;
	shr.u32 	%r333, %r93, 23;
	st.local.u32 	[%rd5+24], %rd102;
	and.b32  	%r96, %r333, 31;
	and.b32  	%r334, %r333, 224;
	add.s32 	%r335, %r334, -128;
	shr.u32 	%r336, %r335, 5;
	mul.wide.u32 	%rd91, %r336, 4;
	sub.s64 	%rd14, %rd5, %rd91;
	ld.local.u32 	%r404, [%rd14+24];
	ld.local.u32 	%r405, [%rd14+20];
	setp.eq.s32 	%p50, %r96, 0;
	@%p50 bra 	$L__BB1_37;
	shf.l.wrap.b32 	%r404, %r405, %r404, %r96;
	ld.local.u32 	%r337, [%rd14+16];
	shf.l.wrap.b32 	%r405, %r337, %r405, %r96;
$L__BB1_37:
	shr.u32 	%r338, %r404, 30;
	shf.l.wrap.b32 	%r339, %r405, %r404, 2;
	shl.b32 	%r340, %r405, 2;
	shr.u32 	%r341, %r339, 31;
	add.s32 	%r342, %r341, %r338;
	neg.s32 	%r343, %r342;
	setp.lt.s32 	%p51, %r93, 0;
	selp.b32 	%r406, %r343, %r342, %p51;
	xor.b32  	%r344, %r339, %r93;
	shr.s32 	%r345, %r339, 31;
	xor.b32  	%r346, %r345, %r339;
	xor.b32  	%r347, %r345, %r340;
	cvt.u64.u32 	%rd92, %r346;
	shl.b64 	%rd93, %rd92, 32;
	cvt.u64.u32 	%rd94, %r347;
	or.b64  	%rd95, %rd93, %rd94;
	cvt.rn.f64.s64 	%fd9, %rd95;
	mul.f64 	%fd10, %fd9, 0d3BF921FB54442D19;
	cvt.rn.f32.f64 	%f254, %fd10;
	neg.f32 	%f255, %f254;
	setp.lt.s32 	%p52, %r344, 0;
	selp.f32 	%f282, %f255, %f254, %p52;
	bra.uni 	$L__BB1_39;
$L__BB1_38:
	mov.f32 	%f256, 0f00000000;
	mul.rn.f32 	%f282, %f16, %f256;
	mov.b32 	%r406, 0;
$L__BB1_39:
	ld.param.f32 	%f277, [generate_dataset_param_6];
	ld.param.f32 	%f275, [generate_dataset_param_5];
	mul.f32 	%f257, %f275, %f278;
	add.s32 	%r349, %r406, 1;
	mul.rn.f32 	%f258, %f282, %f282;
	and.b32  	%r350, %r406, 1;
	setp.eq.b32 	%p53, %r350, 1;
	selp.f32 	%f259, %f282, 0f3F800000, %p53;
	fma.rn.f32 	%f260, %f258, %f259, 0f00000000;
	fma.rn.f32 	%f261, %f258, 0f37CBAC00, 0fBAB607ED;
	selp.f32 	%f262, 0fB94D4153, %f261, %p53;
	selp.f32 	%f263, 0f3C0885E4, 0f3D2AAABB, %p53;
	fma.rn.f32 	%f264, %f262, %f258, %f263;
	selp.f32 	%f265, 0fBE2AAAA8, 0fBEFFFFFF, %p53;
	fma.rn.f32 	%f266, %f264, %f258, %f265;
	fma.rn.f32 	%f267, %f266, %f260, %f259;
	and.b32  	%r351, %r349, 2;
	setp.eq.s32 	%p54, %r351, 0;
	mov.f32 	%f268, 0f00000000;
	sub.f32 	%f269, %f268, %f267;
	selp.f32 	%f270, %f267, %f269, %p54;
	sqrt.rn.f32 	%f271, %f15;
	mul.f32 	%f272, %f271, %f270;
	add.s32 	%r352, %r382, %r47;
	mul.wide.s32 	%rd96, %r352, 4;
	add.s64 	%rd97, %rd4, %rd96;
	st.global.f32 	[%rd97], %f257;
	fma.rn.f32 	%f273, %f277, %f272, %f257;
	add.s64 	%rd98, %rd3, %rd96;
	st.global.f32 	[%rd98], %f273;
	add.s32 	%r382, %r382, 1;
	setp.eq.s32 	%p55, %r382, %r160;
	mov.u32 	%r380, %r379;
	mov.u32 	%r379, %r378;
	mov.u32 	%r378, %r377;
	mov.u32 	%r377, %r397;
	@%p55 bra 	$L__BB1_59;
	bra.uni 	$L__BB1_19;
$L__BB1_40:
	setp.lt.u32 	%p25, %r159, 16;
	add.s32 	%r278, %r389, %r59;
	mul.lo.s32 	%r106, %r278, %r159;
	mov.f32 	%f280, 0f00000000;
	mov.b32 	%r408, 0;
	@%p25 bra 	$L__BB1_43;
	and.b32  	%r279, %r159, 2147483632;
	neg.s32 	%r392, %r279;
	mov.f32 	%f280, 0f00000000;
	mov.u32 	%r390, %r46;
	mov.u32 	%r391, %r106;
$L__BB1_42:
	.pragma "nounroll";
	mul.wide.s32 	%rd55, %r391, 4;
	add.s64 	%rd56, %rd7, %rd55;
	mul.wide.s32 	%rd57, %r390, 4;
	add.s64 	%rd58, %rd8, %rd57;
	ld.global.f32 	%f116, [%rd56+-32];
	ld.global.f32 	%f117, [%rd58+-32];
	fma.rn.f32 	%f118, %f116, %f117, %f280;
	ld.global.f32 	%f119, [%rd56+-28];
	ld.global.f32 	%f120, [%rd58+-28];
	fma.rn.f32 	%f121, %f119, %f120, %f118;
	ld.global.f32 	%f122, [%rd56+-24];
	ld.global.f32 	%f123, [%rd58+-24];
	fma.rn.f32 	%f124, %f122, %f123, %f121;
	ld.global.f32 	%f125, [%rd56+-20];
	ld.global.f32 	%f126, [%rd58+-20];
	fma.rn.f32 	%f127, %f125, %f126, %f124;
	ld.global.f32 	%f128, [%rd56+-16];
	ld.global.f32 	%f129, [%rd58+-16];
	fma.rn.f32 	%f130, %f128, %f129, %f127;
	ld.global.f32 	%f131, [%rd56+-12];
	ld.global.f32 	%f132, [%rd58+-12];
	fma.rn.f32 	%f133, %f131, %f132, %f130;
	ld.global.f32 	%f134, [%rd56+-8];
	ld.global.f32 	%f135, [%rd58+-8];
	fma.rn.f32 	%f136, %f134, %f135, %f133;
	ld.global.f32 	%f137, [%rd56+-4];
	ld.global.f32 	%f138, [%rd58+-4];
	fma.rn.f32 	%f139, %f137, %f138, %f136;
	ld.global.f32 	%f140, [%rd56];
	ld.global.f32 	%f141, [%rd58];
	fma.rn.f32 	%f142, %f140, %f141, %f139;
	ld.global.f32 	%f143, [%rd56+4];
	ld.global.f32 	%f144, [%rd58+4];
	fma.rn.f32 	%f145, %f143, %f144, %f142;
	ld.global.f32 	%f146, [%rd56+8];
	ld.global.f32 	%f147, [%rd58+8];
	fma.rn.f32 	%f148, %f146, %f147, %f145;
	ld.global.f32 	%f149, [%rd56+12];
	ld.global.f32 	%f150, [%rd58+12];
	fma.rn.f32 	%f151, %f149, %f150, %f148;
	ld.global.f32 	%f152, [%rd56+16];
	ld.global.f32 	%f153, [%rd58+16];
	fma.rn.f32 	%f154, %f152, %f153, %f151;
	ld.global.f32 	%f155, [%rd56+20];
	ld.global.f32 	%f156, [%rd58+20];
	fma.rn.f32 	%f157, %f155, %f156, %f154;
	ld.global.f32 	%f158, [%rd56+24];
	ld.global.f32 	%f159, [%rd58+24];
	fma.rn.f32 	%f160, %f158, %f159, %f157;
	ld.global.f32 	%f161, [%rd56+28];
	ld.global.f32 	%f162, [%rd58+28];
	fma.rn.f32 	%f280, %f161, %f162, %f160;
	add.s32 	%r392, %r392, 16;
	add.s32 	%r391, %r391, 16;
	add.s32 	%r390, %r390, 16;
	setp.eq.s32 	%p26, %r392, 0;
	mov.u32 	%r408, %r50;
	@%p26 bra 	$L__BB1_43;
	bra.uni 	$L__BB1_42;
$L__BB1_43:
	setp.eq.s32 	%p27, %r48, 0;
	@%p27 bra 	$L__BB1_21;
	add.s32 	%r280, %r48, -1;
	setp.lt.u32 	%p28, %r280, 7;
	@%p28 bra 	$L__BB1_46;
	add.s32 	%r281, %r408, %r106;
	mul.wide.s32 	%rd59, %r281, 4;
	add.s64 	%rd60, %rd2, %rd59;
	ld.global.f32 	%f164, [%rd60];
	add.s32 	%r282, %r408, %r46;
	mul.wide.s32 	%rd61, %r282, 4;
	add.s64 	%rd62, %rd1, %rd61;
	ld.global.f32 	%f165, [%rd62];
	fma.rn.f32 	%f166, %f164, %f165, %f280;
	ld.global.f32 	%f167, [%rd60+4];
	ld.global.f32 	%f168, [%rd62+4];
	fma.rn.f32 	%f169, %f167, %f168, %f166;
	ld.global.f32 	%f170, [%rd60+8];
	ld.global.f32 	%f171, [%rd62+8];
	fma.rn.f32 	%f172, %f170, %f171, %f169;
	ld.global.f32 	%f173, [%rd60+12];
	ld.global.f32 	%f174, [%rd62+12];
	fma.rn.f32 	%f175, %f173, %f174, %f172;
	ld.global.f32 	%f176, [%rd60+16];
	ld.global.f32 	%f177, [%rd62+16];
	fma.rn.f32 	%f178, %f176, %f177, %f175;
	ld.global.f32 	%f179, [%rd60+20];
	ld.global.f32 	%f180, [%rd62+20];
	fma.rn.f32 	%f181, %f179, %f180, %f178;
	ld.global.f32 	%f182, [%rd60+24];
	ld.global.f32 	%f183, [%rd62+24];
	fma.rn.f32 	%f184, %f182, %f183, %f181;
	ld.global.f32 	%f185, [%rd60+28];
	ld.global.f32 	%f186, [%rd62+28];
	fma.rn.f32 	%f280, %f185, %f186, %f184;
	add.s32 	%r408, %r408, 8;
$L__BB1_46:
	setp.eq.s32 	%p29, %r49, 0;
	@%p29 bra 	$L__BB1_21;
	add.s32 	%r283, %r49, -1;
	setp.lt.u32 	%p30, %r283, 3;
	@%p30 bra 	$L__BB1_49;
	add.s32 	%r284, %r408, %r106;
	mul.wide.s32 	%rd63, %r284, 4;
	add.s64 	%rd64, %rd2, %rd63;
	ld.global.f32 	%f188, [%rd64];
	add.s32 	%r285, %r408, %r46;
	mul.wide.s32 	%rd65, %r285, 4;
	add.s64 	%rd66, %rd1, %rd65;
	ld.global.f32 	%f189, [%rd66];
	fma.rn.f32 	%f190, %f188, %f189, %f280;
	ld.global.f32 	%f191, [%rd64+4];
	ld.global.f32 	%f192, [%rd66+4];
	fma.rn.f32 	%f193, %f191, %f192, %f190;
	ld.global.f32 	%f194, [%rd64+8];
	ld.global.f32 	%f195, [%rd66+8];
	fma.rn.f32 	%f196, %f194, %f195, %f193;
	ld.global.f32 	%f197, [%rd64+12];
	ld.global.f32 	%f198, [%rd66+12];
	fma.rn.f32 	%f280, %f197, %f198, %f196;
	add.s32 	%r408, %r408, 4;
$L__BB1_49:
	setp.eq.s32 	%p31, %r51, 0;
	@%p31 bra 	$L__BB1_21;
	setp.eq.s32 	%p32, %r51, 1;
	add.s32 	%r286, %r408, %r106;
	mul.wide.s32 	%rd67, %r286, 4;
	add.s64 	%rd15, %rd2, %rd67;
	ld.global.f32 	%f199, [%rd15];
	add.s32 	%r287, %r408, %r46;
	mul.wide.s32 	%rd68, %r287, 4;
	add.s64 	%rd16, %rd1, %rd68;
	ld.global.f32 	%f200, [%rd16];
	fma.rn.f32 	%f280, %f199, %f200, %f280;
	@%p32 bra 	$L__BB1_21;
	setp.eq.s32 	%p33, %r51, 2;
	ld.global.f32 	%f201, [%rd15+4];
	ld.global.f32 	%f202, [%rd16+4];
	fma.rn.f32 	%f280, %f201, %f202, %f280;
	@%p33 bra 	$L__BB1_21;
	ld.global.f32 	%f203, [%rd15+8];
	ld.global.f32 	%f204, [%rd16+8];
	fma.rn.f32 	%f280, %f203, %f204, %f280;
	bra.uni 	$L__BB1_21;
$L__BB1_53:
	mov.b32 	%r144, %f35;
	shl.b32 	%r253, %r144, 8;
	or.b32  	%r145, %r253, -2147483648;
	mov.b64 	%rd103, 0;
	mov.b32 	%r430, 0;
$L__BB1_54:
	.pragma "nounroll";
	mul.wide.u32 	%rd42, %r430, 4;
	add.s64 	%rd44, %rd43, %rd42;
	ld.global.nc.u32 	%r254, [%rd44];
	mad.wide.u32 	%rd45, %r254, %r145, %rd103;
	shr.u64 	%rd103, %rd45, 32;
	add.s64 	%rd46, %rd5, %rd42;
	st.local.u32 	[%rd46], %rd45;
	add.s32 	%r430, %r430, 1;
	setp.ne.s32 	%p17, %r430, 6;
	@%p17 bra 	$L__BB1_54;
	shr.u32 	%r255, %r144, 23;
	st.local.u32 	[%rd5+24], %rd103;
	and.b32  	%r148, %r255, 31;
	and.b32  	%r256, %r255, 224;
	add.s32 	%r257, %r256, -128;
	shr.u32 	%r258, %r257, 5;
	mul.wide.u32 	%rd47, %r258, 4;
	sub.s64 	%rd19, %rd5, %rd47;
	ld.local.u32 	%r431, [%rd19+24];
	ld.local.u32 	%r432, [%rd19+20];
	setp.eq.s32 	%p18, %r148, 0;
	@%p18 bra 	$L__BB1_57;
	shf.l.wrap.b32 	%r431, %r432, %r431, %r148;
	ld.local.u32 	%r259, [%rd19+16];
	shf.l.wrap.b32 	%r432, %r259, %r432, %r148;
$L__BB1_57:
	shr.u32 	%r260, %r431, 30;
	shf.l.wrap.b32 	%r261, %r432, %r431, 2;
	shl.b32 	%r262, %r432, 2;
	shr.u32 	%r263, %r261, 31;
	add.s32 	%r264, %r263, %r260;
	neg.s32 	%r265, %r264;
	setp.lt.s32 	%p19, %r144, 0;
	selp.b32 	%r433, %r265, %r264, %p19;
	xor.b32  	%r266, %r261, %r144;
	shr.s32 	%r267, %r261, 31;
	xor.b32  	%r268, %r267, %r261;
	xor.b32  	%r269, %r267, %r262;
	cvt.u64.u32 	%rd48, %r268;
	shl.b64 	%rd49, %rd48, 32;
	cvt.u64.u32 	%rd50, %r269;
	or.b64  	%rd51, %rd49, %rd50;
	cvt.rn.f64.s64 	%fd3, %rd51;
	mul.f64 	%fd4, %fd3, 0d3BF921FB54442D19;
	cvt.rn.f32.f64 	%f92, %fd4;
	neg.f32 	%f93, %f92;
	setp.lt.s32 	%p20, %r266, 0;
	selp.f32 	%f289, %f93, %f92, %p20;
$L__BB1_58:
	ld.param.f32 	%f276, [generate_dataset_param_6];
	add.s32 	%r271, %r433, 1;
	mul.rn.f32 	%f95, %f289, %f289;
	and.b32  	%r272, %r433, 1;
	setp.eq.b32 	%p21, %r272, 1;
	selp.f32 	%f96, %f289, 0f3F800000, %p21;
	fma.rn.f32 	%f97, %f95, %f96, 0f00000000;
	fma.rn.f32 	%f98, %f95, 0f37CBAC00, 0fBAB607ED;
	selp.f32 	%f99, 0fB94D4153, %f98, %p21;
	selp.f32 	%f100, 0f3C0885E4, 0f3D2AAABB, %p21;
	fma.rn.f32 	%f101, %f99, %f95, %f100;
	selp.f32 	%f102, 0fBE2AAAA8, 0fBEFFFFFF, %p21;
	fma.rn.f32 	%f103, %f101, %f95, %f102;
	fma.rn.f32 	%f104, %f103, %f97, %f96;
	and.b32  	%r273, %r271, 2;
	setp.eq.s32 	%p22, %r273, 0;
	mov.f32 	%f105, 0f00000000;
	sub.f32 	%f106, %f105, %f104;
	selp.f32 	%f107, %f104, %f106, %p22;
	sqrt.rn.f32 	%f108, %f34;
	mul.f32 	%f109, %f108, %f107;
	add.s32 	%r274, %r417, %r47;
	mul.wide.s32 	%rd52, %r274, 4;
	add.s64 	%rd53, %rd4, %rd52;
	st.global.f32 	[%rd53], %f1;
	fma.rn.f32 	%f110, %f276, %f109, %f1;
	add.s64 	%rd54, %rd3, %rd52;
	st.global.f32 	[%rd54], %f110;
	add.s32 	%r417, %r417, 1;
	setp.ne.s32 	%p23, %r417, %r160;
	@%p23 bra 	$L__BB1_13;
$L__BB1_59:
	ret;

}


// ===== COMPILED SASS (sm_100) =====

	.target	sm_100

	.elftype	@"ET_EXEC"


//--------------------- .note.nv.tkinfo           --------------------------
	.section	.note.nv.tkinfo,"",@"SHT_NOTE"
	.sectionflags	@"SHF_NOTE_NV_TKINFO"
	.tkinfo
        /*0018*/ 	.word	0x00000002
        /*0030*/ 	.string	""
        /*0030*/ 	.string	"ptxas"
        /*0030*/ 	.string	"Cuda compilation tools, release 13.0, V13.0.88"
        /*0030*/ 	.string	"Build cuda_13.0.r13.0/compiler.36424714_0"
        /*0030*/ 	.string	"-arch sm_100 -m 64 "



//--------------------- .note.nv.cuinfo           --------------------------
	.section	.note.nv.cuinfo,"",@"SHT_NOTE"
	.sectionflags	@"SHF_NOTE_NV_CUINFO"
        /*0018*/ 	.short	0x0002
        /*001a*/ 	.short	0x0064
        /*001c*/ 	.short	0x0082
	.zero		2


//--------------------- .nv.info                  --------------------------
	.section	.nv.info,"",@"SHT_CUDA_INFO"
	.align	4


	//----- nvinfo : EIATTR_REGCOUNT
	.align		4
        /*0000*/ 	.byte	0x04, 0x2f
        /*0002*/ 	.short	(.L_11 - .L_10)
	.align		4
.L_10:
        /*0004*/ 	.word	index@(generate_rff_params)
        /*0008*/ 	.word	0x0000001e


	//----- nvinfo : EIATTR_FRAME_SIZE
	.align		4
.L_11:
        /*000c*/ 	.byte	0x04, 0x11
        /*000e*/ 	.short	(.L_13 - .L_12)
	.align		4
.L_12:
        /*0010*/ 	.word	index@($__internal_2_$__cuda_sm20_sqrt_rn_f32_slowpath)
        /*0014*/ 	.word	0x00000000


	//----- nvinfo : EIATTR_FRAME_SIZE
	.align		4
.L_13:
        /*0018*/ 	.byte	0x04, 0x11
        /*001a*/ 	.short	(.L_15 - .L_14)
	.align		4
.L_14:
        /*001c*/ 	.word	index@($__internal_1_$__cuda_sm20_rcp_rn_f32_slowpath)
        /*0020*/ 	.word	0x00000000


	//----- nvinfo : EIATTR_FRAME_SIZE
	.align		4
.L_15:
        /*0024*/ 	.byte	0x04, 0x11
        /*0026*/ 	.short	(.L_17 - .L_16)
	.align		4
.L_16:
        /*0028*/ 	.word	index@(generate_rff_params)
        /*002c*/ 	.word	0x00000000


	//----- nvinfo : EIATTR_REGCOUNT
	.align		4
.L_17:
        /*0030*/ 	.byte	0x04, 0x2f
        /*0032*/ 	.short	(.L_19 - .L_18)
	.align		4
.L_18:
        /*0034*/ 	.word	index@(generate_dataset)
        /*0038*/ 	.word	0x00000020


	//----- nvinfo : EIATTR_FRAME_SIZE
	.align		4
.L_19:
        /*003c*/ 	.byte	0x04, 0x11
        /*003e*/ 	.short	(.L_21 - .L_20)
	.align		4
.L_20:
        /*0040*/ 	.word	index@($__internal_0_$__cuda_sm20_sqrt_rn_f32_slowpath)
        /*0044*/ 	.word	0x00000000


	//----- nvinfo : EIATTR_FRAME_SIZE
	.align		4
.L_21:
        /*0048*/ 	.byte	0x04, 0x11
        /*004a*/ 	.short	(.L_23 - .L_22)
	.align		4
.L_22:
        /*004c*/ 	.word	index@(generate_dataset)
        /*0050*/ 	.word	0x00000000


	//----- nvinfo : EIATTR_MIN_STACK_SIZE
	.align		4
.L_23:
        /*0054*/ 	.byte	0x04, 0x12
        /*0056*/ 	.short	(.L_25 - .L_24)
	.align		4
.L_24:
        /*0058*/ 	.word	index@(generate_dataset)
        /*005c*/ 	.word	0x00000000


	//----- nvinfo : EIATTR_MIN_STACK_SIZE
	.align		4
.L_25:
        /*0060*/ 	.byte	0x04, 0x12
        /*0062*/ 	.short	(.L_27 - .L_26)
	.align		4
.L_26:
        /*0064*/ 	.word	index@(generate_rff_params)
        /*0068*/ 	.word	0x00000000
.L_27:


//--------------------- .nv.compat                --------------------------
	.section	.nv.compat,"",@"SHT_CUDA_COMPAT_INFO"
	.align	4
        /*0000*/ 	.byte	0x02, 0x09, 0x00, 0x00, 0x02, 0x02, 0x01, 0x00, 0x02, 0x05, 0x05, 0x00, 0x03, 0x07, 0x01, 0x01
        /*0010*/ 	.byte	0x02, 0x03, 0x00, 0x00, 0x02, 0x06, 0x01, 0x00, 0x04, 0x0b, 0x08, 0x00, 0x01, 0x00, 0x00, 0x00
        /*0020*/ 	.byte	0x00, 0x00, 0x00, 0x00


//--------------------- .nv.info.generate_dataset --------------------------
	.section	.nv.info.generate_dataset,"",@"SHT_CUDA_INFO"
	.sectionflags	@""
	.align	4


	//----- nvinfo : EIATTR_CUDA_API_VERSION
	.align		4
        /*0000*/ 	.byte	0x04, 0x37
        /*0002*/ 	.short	(.L_29 - .L_28)
.L_28:
        /*0004*/ 	.word	0x00000082


	//----- nvinfo : EIATTR_KPARAM_INFO
	.align		4
.L_29:
        /*0008*/ 	.byte	0x04, 0x17
        /*000a*/ 	.short	(.L_31 - .L_30)
.L_30:
        /*000c*/ 	.word	0x00000000
        /*0010*/ 	.short	0x000c
        /*0012*/ 	.short	0x0048
        /*0014*/ 	.byte	0x00, 0xf5, 0x21, 0x00


	//----- nvinfo : EIATTR_KPARAM_INFO
	.align		4
.L_31:
        /*0018*/ 	.byte	0x04, 0x17
        /*001a*/ 	.short	(.L_33 - .L_32)
.L_32:
        /*001c*/ 	.word	0x00000000
        /*0020*/ 	.short	0x000b
        /*0022*/ 	.short	0x0040
        /*0024*/ 	.byte	0x00, 0xf5, 0x21, 0x00


	//----- nvinfo : EIATTR_KPARAM_INFO
	.align		4
.L_33:
        /*0028*/ 	.byte	0x04, 0x17
        /*002a*/ 	.short	(.L_35 - .L_34)
.L_34:
        /*002c*/ 	.word	0x00000000
        /*0030*/ 	.short	0x000a
        /*0032*/ 	.short	0x0038
        /*0034*/ 	.byte	0x00, 0xf5, 0x21, 0x00


	//----- nvinfo : EIATTR_KPARAM_INFO
	.align		4
.L_35:
        /*0038*/ 	.byte	0x04, 0x17
        /*003a*/ 	.short	(.L_37 - .L_36)
.L_36:
        /*003c*/ 	.word	0x00000000
        /*0040*/ 	.short	0x0009
        /*0042*/ 	.short	0x0030
        /*0044*/ 	.byte	0x00, 0xf5, 0x21, 0x00


	//----- nvinfo : EIATTR_KPARAM_INFO
	.align		4
.L_37:
        /*0048*/ 	.byte	0x04, 0x17
        /*004a*/ 	.short	(.L_39 - .L_38)
.L_38:
        /*004c*/ 	.word	0x00000000
        /*0050*/ 	.short	0x0008
        /*0052*/ 	.short	0x0028
        /*0054*/ 	.byte	0x00, 0xf5, 0x21, 0x00


	//----- nvinfo : EIATTR_KPARAM_INFO
	.align		4
.L_39:
        /*0058*/ 	.byte	0x04, 0x17
        /*005a*/ 	.short	(.L_41 - .L_40)
.L_40:
        /*005c*/ 	.word	0x00000000
        /*0060*/ 	.short	0x0007
        /*0062*/ 	.short	0x0020
        /*0064*/ 	.byte	0x00, 0xf5, 0x21, 0x00


	//----- nvinfo : EIATTR_KPARAM_INFO
	.align		4
.L_41:
        /*0068*/ 	.byte	0x04, 0x17
        /*006a*/ 	.short	(.L_43 - .L_42)
.L_42:
        /*006c*/ 	.word	0x00000000
        /*0070*/ 	.short	0x0006
        /*0072*/ 	.short	0x001c
        /*0074*/ 	.byte	0x00, 0xf0, 0x11, 0x00


	//----- nvinfo : EIATTR_KPARAM_INFO
	.align		4
.L_43:
        /*0078*/ 	.byte	0x04, 0x17
        /*007a*/ 	.short	(.L_45 - .L_44)
.L_44:
        /*007c*/ 	.word	0x00000000
        /*0080*/ 	.short	0x0005
        /*0082*/ 	.short	0x0018
        /*0084*/ 	.byte	0x00, 0xf0, 0x11, 0x00


	//----- nvinfo : EIATTR_KPARAM_INFO
	.align		4
.L_45:
        /*0088*/ 	.byte	0x04, 0x17
        /*008a*/ 	.short	(.L_47 - .L_46)
.L_46:
        /*008c*/ 	.word	0x00000000
        /*0090*/ 	.short	0x0004
        /*0092*/ 	.short	0x0014
        /*0094*/ 	.byte	0x00, 0xf0, 0x11, 0x00


	//----- nvinfo : EIATTR_KPARAM_INFO
	.align		4
.L_47:
        /*0098*/ 	.byte	0x04, 0x17
        /*009a*/ 	.short	(.L_49 - .L_48)
.L_48:
        /*009c*/ 	.word	0x00000000
        /*00a0*/ 	.short	0x0003
        /*00a2*/ 	.short	0x0010
        /*00a4*/ 	.byte	0x00, 0xf0, 0x11, 0x00


	//----- nvinfo : EIATTR_KPARAM_INFO
	.align		4
.L_49:
        /*00a8*/ 	.byte	0x04, 0x17
        /*00aa*/ 	.short	(.L_51 - .L_50)
.L_50:
        /*00ac*/ 	.word	0x00000000
        /*00b0*/ 	.short	0x0002
        /*00b2*/ 	.short	0x000c
        /*00b4*/ 	.byte	0x00, 0xf0, 0x11, 0x00


	//----- nvinfo : EIATTR_KPARAM_INFO
	.align		4
.L_51:
        /*00b8*/ 	.byte	0x04, 0x17
        /*00ba*/ 	.short	(.L_53 - .L_52)
.L_52:
        /*00bc*/ 	.word	0x00000000
        /*00c0*/ 	.short	0x0001
        /*00c2*/ 	.short	0x0008
        /*00c4*/ 	.byte	0x00, 0xf0, 0x11, 0x00


	//----- nvinfo : EIATTR_KPARAM_INFO
	.align		4
.L_53:
        /*00c8*/ 	.byte	0x04, 0x17
        /*00ca*/ 	.short	(.L_55 - .L_54)
.L_54:
        /*00cc*/ 	.word	0x00000000
        /*00d0*/ 	.short	0x0000
        /*00d2*/ 	.short	0x0000
        /*00d4*/ 	.byte	0x00, 0xf5, 0x21, 0x00


	//----- nvinfo : EIATTR_SPARSE_MMA_MASK
	.align		4
.L_55:
        /*00d8*/ 	.byte	0x03, 0x50
        /*00da*/ 	.short	0x0000


	//----- nvinfo : EIATTR_MAXREG_COUNT
	.align		4
        /*00dc*/ 	.byte	0x03, 0x1b
        /*00de*/ 	.short	0x00ff


	//----- nvinfo : EIATTR_MERCURY_ISA_VERSION
	.align		4
        /*00e0*/ 	.byte	0x03, 0x5f
        /*00e2*/ 	.short	0x0101


	//----- nvinfo : EIATTR_VRC_CTA_INIT_COUNT
	.align		4
        /*00e4*/ 	.byte	0x02, 0x4a
	.zero		1
	.zero		1


	//----- nvinfo : EIATTR_EXIT_INSTR_OFFSETS
	.align		4
        /*00e8*/ 	.byte	0x04, 0x1c
        /*00ea*/ 	.short	(.L_57 - .L_56)


	//   ....[0]....
.L_56:
        /*00ec*/ 	.word	0x00000070


	//   ....[1]....
        /*00f0*/ 	.word	0x00000a80


	//   ....[2]....
        /*00f4*/ 	.word	0x000018a0


	//   ....[3]....
        /*00f8*/ 	.word	0x00003a90


	//----- nvinfo : EIATTR_CRS_STACK_SIZE
	.align		4
.L_57:
        /*00fc*/ 	.byte	0x04, 0x1e
        /*00fe*/ 	.short	(.L_59 - .L_58)
.L_58:
        /*0100*/ 	.word	0x00000000


	//----- nvinfo : EIATTR_CBANK_PARAM_SIZE
	.align		4
.L_59:
        /*0104*/ 	.byte	0x03, 0x19
        /*0106*/ 	.short	0x0050


	//----- nvinfo : EIATTR_PARAM_CBANK
	.align		4
        /*0108*/ 	.byte	0x04, 0x0a
        /*010a*/ 	.short	(.L_61 - .L_60)
	.align		4
.L_60:
        /*010c*/ 	.word	index@(.nv.constant0.generate_dataset)
        /*0110*/ 	.short	0x0380
        /*0112*/ 	.short	0x0050


	//----- nvinfo : EIATTR_SW_WAR
	.align		4
.L_61:
        /*0114*/ 	.byte	0x04, 0x36
        /*0116*/ 	.short	(.L_63 - .L_62)
.L_62:
        /*0118*/ 	.word	0x00000008
.L_63:


//--------------------- .nv.info.generate_rff_params --------------------------
	.section	.nv.info.generate_rff_params,"",@"SHT_CUDA_INFO"
	.sectionflags	@""
	.align	4


	//----- nvinfo : EIATTR_CUDA_API_VERSION
	.align		4
        /*0000*/ 	.byte	0x04, 0x37
        /*0002*/ 	.short	(.L_65 - .L_64)
.L_64:
        /*0004*/ 	.word	0x00000082


	//----- nvinfo : EIATTR_KPARAM_INFO
	.align		4
.L_65:
        /*0008*/ 	.byte	0x04, 0x17
        /*000a*/ 	.short	(.L_67 - .L_66)
.L_66:
        /*000c*/ 	.word	0x00000000
        /*0010*/ 	.short	0x0007
        /*0012*/ 	.short	0x0028
        /*0014*/ 	.byte	0x00, 0xf5, 0x21, 0x00


	//----- nvinfo : EIATTR_KPARAM_INFO
	.align		4
.L_67:
        /*0018*/ 	.byte	0x04, 0x17
        /*001a*/ 	.short	(.L_69 - .L_68)
.L_68:
        /*001c*/ 	.word	0x00000000
        /*0020*/ 	.short	0x0006
        /*0022*/ 	.short	0x0020
        /*0024*/ 	.byte	0x00, 0xf5, 0x21, 0x00


	//----- nvinfo : EIATTR_KPARAM_INFO
	.align		4
.L_69:
        /*0028*/ 	.byte	0x04, 0x17
        /*002a*/ 	.short	(.L_71 - .L_70)
.L_70:
        /*002c*/ 	.word	0x00000000
        /*0030*/ 	.short	0x0005
        /*0032*/ 	.short	0x0018
        /*0034*/ 	.byte	0x00, 0xf5, 0x21, 0x00


	//----- nvinfo : EIATTR_KPARAM_INFO
	.align		4
.L_71:
        /*0038*/ 	.byte	0x04, 0x17
        /*003a*/ 	.short	(.L_73 - .L_72)
.L_72:
        /*003c*/ 	.word	0x00000000
        /*0040*/ 	.short	0x0004
        /*0042*/ 	.short	0x0014
        /*0044*/ 	.byte	0x00, 0xf0, 0x11, 0x00


	//----- nvinfo : EIATTR_KPARAM_INFO
	.align		4
.L_73:
        /*0048*/ 	.byte	0x04, 0x17
        /*004a*/ 	.short	(.L_75 - .L_74)
.L_74:
        /*004c*/ 	.word	0x00000000
        /*0050*/ 	.short	0x0003
        /*0052*/ 	.short	0x0010
        /*0054*/ 	.byte	0x00, 0xf0, 0x11, 0x00


	//----- nvinfo : EIATTR_KPARAM_INFO
	.align		4
.L_75:
        /*0058*/ 	.byte	0x04, 0x17
        /*005a*/ 	.short	(.L_77 - .L_76)
.L_76:
        /*005c*/ 	.word	0x00000000
        /*0060*/ 	.short	0x0002
        /*0062*/ 	.short	0x000c
        /*0064*/ 	.byte	0x00, 0xf0, 0x11, 0x00


	//----- nvinfo : EIATTR_KPARAM_INFO
	.align		4
.L_77:
        /*0068*/ 	.byte	0x04, 0x17
        /*006a*/ 	.short	(.L_79 - .L_78)
.L_78:
        /*006c*/ 	.word	0x00000000
        /*0070*/ 	.short	0x0001
        /*0072*/ 	.short	0x0008
        /*0074*/ 	.byte	0x00, 0xf0, 0x11, 0x00


	//----- nvinfo : EIATTR_KPARAM_INFO
	.align		4
.L_79:
        /*0078*/ 	.byte	0x04, 0x17
        /*007a*/ 	.short	(.L_81 - .L_80)
.L_80:
        /*007c*/ 	.word	0x00000000
        /*0080*/ 	.short	0x0000
        /*0082*/ 	.short	0x0000
        /*0084*/ 	.byte	0x00, 0xf5, 0x21, 0x00


	//----- nvinfo : EIATTR_SPARSE_MMA_MASK
	.align		4
.L_81:
        /*0088*/ 	.byte	0x03, 0x50
        /*008a*/ 	.short	0x0000


	//----- nvinfo : EIATTR_MAXREG_COUNT
	.align		4
        /*008c*/ 	.byte	0x03, 0x1b
        /*008e*/ 	.short	0x00ff


	//----- nvinfo : EIATTR_MERCURY_ISA_VERSION
	.align		4
        /*0090*/ 	.byte	0x03, 0x5f
        /*0092*/ 	.short	0x0101


	//----- nvinfo : EIATTR_VRC_CTA_INIT_COUNT
	.align		4
        /*0094*/ 	.byte	0x02, 0x4a
	.zero		1
	.zero		1


	//----- nvinfo : EIATTR_EXIT_INSTR_OFFSETS
	.align		4
        /*0098*/ 	.byte	0x04, 0x1c
        /*009a*/ 	.short	(.L_83 - .L_82)


	//   ....[0]....
.L_82:
        /*009c*/ 	.word	0x00000090


	//   ....[1]....
        /*00a0*/ 	.word	0x00000ff0


	//   ....[2]....
        /*00a4*/ 	.word	0x00001eb0


	//----- nvinfo : EIATTR_CRS_STACK_SIZE
	.align		4
.L_83:
        /*00a8*/ 	.byte	0x04, 0x1e
        /*00aa*/ 	.short	(.L_85 - .L_84)
.L_84:
        /*00ac*/ 	.word	0x00000000


	//----- nvinfo : EIATTR_CBANK_PARAM_SIZE
	.align		4
.L_85:
        /*00b0*/ 	.byte	0x03, 0x19
        /*00b2*/ 	.short	0x0030


	//----- nvinfo : EIATTR_PARAM_CBANK
	.align		4
        /*00b4*/ 	.byte	0x04, 0x0a
        /*00b6*/ 	.short	(.L_87 - .L_86)
	.align		4
.L_86:
        /*00b8*/ 	.word	index@(.nv.constant0.generate_rff_params)
        /*00bc*/ 	.short	0x0380
        /*00be*/ 	.short	0x0030


	//----- nvinfo : EIATTR_SW_WAR
	.align		4
.L_87:
        /*00c0*/ 	.byte	0x04, 0x36
        /*00c2*/ 	.short	(.L_89 - .L_88)
.L_88:
        /*00c4*/ 	.word	0x00000008
.L_89:


//--------------------- .nv.callgraph             --------------------------
	.section	.nv.callgraph,"",@"SHT_CUDA_CALLGRAPH"
	.align	4
	.sectionentsize	8
	.align		4
        /*0000*/ 	.word	0x00000000
	.align		4
        /*0004*/ 	.word	0xffffffff
	.align		4
        /*0008*/ 	.word	0x00000000
	.align		4
        /*000c*/ 	.word	0xfffffffe
	.align		4
        /*0010*/ 	.word	0x00000000
	.align		4
        /*0014*/ 	.word	0xfffffffd
	.align		4
        /*0018*/ 	.word	0x00000000
	.align		4
        /*001c*/ 	.word	0xfffffffc


//--------------------- .nv.constant4             --------------------------
	.section	.nv.constant4,"a",@progbits
	.align	8
	.align		8
.nv.constant4:
        /*0000*/ 	.dword	precalc_xorwow_matrix
	.align		8
        /*0008*/ 	.dword	precalc_xorwow_offset_matrix
	.align		8
        /*0010*/ 	.dword	mrg32k3aM1
	.align		8
        /*0018*/ 	.dword	mrg32k3aM2
	.align		8
        /*0020*/ 	.dword	mrg32k3aM1SubSeq
	.align		8
        /*0028*/ 	.dword	mrg32k3aM2SubSeq
	.align		8
        /*0030*/ 	.dword	mrg32k3aM1Seq
	.align		8
        /*0038*/ 	.dword	mrg32k3aM2Seq
	.align		8
        /*0040*/ 	.dword	__cudart_i2opi_f


//--------------------- .nv.constant3             --------------------------
	.section	.nv.constant3,"a",@progbits
	.align	8
.nv.constant3:
	.type		__cr_lgamma_table,@object
	.size		__cr_lgamma_table,(.L_8 - __cr_lgamma_table)
__cr_lgamma_table:
        /*0000*/ 	.byte	0x00, 0x00, 0x00, 0x00, 0x00, 0x00, 0x00, 0x00, 0x00, 0x00, 0x00, 0x00, 0x00, 0x00, 0x00, 0x00
        /*0010*/ 	.byte	0xef, 0x39, 0xfa, 0xfe, 0x42, 0x2e, 0xe6, 0x3f, 0x02, 0x20, 0x2a, 0xfa, 0x0b, 0xab, 0xfc, 0x3f
        /*0020*/ 	.byte	0xf9, 0x2c, 0x92, 0x7c, 0xa7, 0x6c, 0x09, 0x40, 0xc9, 0x79, 0x44, 0x3c, 0x64, 0x26, 0x13, 0x40
        /*0030*/ 	.byte	0xca, 0x01, 0xcf, 0x3a, 0x27, 0x51, 0x1a, 0x40, 0x30, 0xcc, 0x2d, 0xf3, 0xe1, 0x0c, 0x21, 0x40
        /*0040*/ 	.byte	0x0d, 0xb7, 0xfc, 0x82, 0x8e, 0x35, 0x25, 0x40
.L_8:


//--------------------- .text.generate_dataset    --------------------------
	.section	.text.generate_dataset,"ax",@progbits
	.align	128
        .global         generate_dataset
        .type           generate_dataset,@function
        .size           generate_dataset,(.L_x_72 - generate_dataset)
        .other          generate_dataset,@"STO_CUDA_ENTRY STV_DEFAULT"
generate_dataset:
.text.generate_dataset:
[----:B------:R-:W-:Y:S01]  /*0000*/  LDC R1, c[0x0][0x37c] ;  /* 0x0000df00ff017b82 */ /* 0x000fe20000000800 */
[----:B------:R-:W0:Y:S07]  /*0010*/  S2R R3, SR_TID.X ;  /* 0x0000000000037919 */ /* 0x000e2e0000002100 */
[----:B------:R-:W0:Y:S01]  /*0020*/  S2UR UR4, SR_CTAID.X ;  /* 0x00000000000479c3 */ /* 0x000e220000002500 */
[----:B------:R-:W1:Y:S07]  /*0030*/  LDCU UR6, c[0x0][0x388] ;  /* 0x00007100ff0677ac */ /* 0x000e6e0008000800 */
[----:B------:R-:W0:Y:S02]  /*0040*/  LDC R0, c[0x0][0x360] ;  /* 0x0000d800ff007b82 */ /* 0x000e240000000800 */
[----:B0-----:R-:W-:-:S05]  /*0050*/  IMAD R0, R0, UR4, R3 ;  /* 0x0000000400007c24 */ /* 0x001fca000f8e0203 */
[----:B-1----:R-:W-:-:S13]  /*0060*/  ISETP.GE.AND P0, PT, R0, UR6, PT ;  /* 0x0000000600007c0c */ /* 0x002fda000bf06270 */
[----:B------:R-:W-:Y:S05]  /*0070*/  @P0 EXIT ;  /* 0x000000000000094d */ /* 0x000fea0003800000 */
[----:B------:R-:W0:Y:S01]  /*0080*/  LDC.64 R2, c[0x0][0x380] ;  /* 0x0000e000ff027b82 */ /* 0x000e220000000a00 */
[----:B------:R-:W0:Y:S01]  /*0090*/  LDCU.64 UR18, c[0x0][0x358] ;  /* 0x00006b00ff1277ac */ /* 0x000e220008000a00 */
[----:B------:R-:W1:Y:S01]  /*00a0*/  LDCU UR5, c[0x0][0x38c] ;  /* 0x00007180ff0577ac */ /* 0x000e620008000800 */
[----:B0-----:R-:W2:Y:S01]  /*00b0*/  LDG.E.64 R2, desc[UR18][R2.64] ;  /* 0x0000001202027981 */ /* 0x001ea2000c1e1b00 */
[----:B------:R-:W-:Y:S01]  /*00c0*/  USHF.R.S32.HI UR4, URZ, 0x1f, UR6 ;  /* 0x0000001fff047899 */ /* 0x000fe20008011406 */
[--C-:B------:R-:W-:Y:S01]  /*00d0*/  SHF.R.S32.HI R5, RZ, 0x1f, R0.reuse ;  /* 0x0000001fff057819 */ /* 0x100fe20000011400 */
[----:B-1----:R-:W-:Y:S01]  /*00e0*/  UISETP.GE.AND UP0, UPT, UR5, 0x1, UPT ;  /* 0x000000010500788c */ /* 0x002fe2000bf06270 */
[----:B--2---:R-:W-:-:S04]  /*00f0*/  IADD3 R4, P0, P1, R2, UR6, R0 ;  /* 0x0000000602047c10 */ /* 0x004fc8000f91e000 */
[----:B------:R-:W-:Y:S02]  /*0100*/  IADD3.X R5, PT, PT, R3, UR4, R5, P0, P1 ;  /* 0x0000000403057c10 */ /* 0x000fe400087e2405 */
[----:B------:R-:W-:Y:S02]  /*0110*/  LOP3.LUT R4, R4, 0xaad26b49, RZ, 0x3c, !PT ;  /* 0xaad26b4904047812 */ /* 0x000fe400078e3cff */
[----:B------:R-:W-:-:S03]  /*0120*/  LOP3.LUT R5, R5, 0xf7dcefdd, RZ, 0x3c, !PT ;  /* 0xf7dcefdd05057812 */ /* 0x000fc600078e3cff */
[----:B------:R-:W-:Y:S02]  /*0130*/  IMAD R4, R4, 0x4182bed5, RZ ;  /* 0x4182bed504047824 */ /* 0x000fe400078e02ff */
[----:B------:R-:W-:Y:S02]  /*0140*/  IMAD R7, R5, -0x658354e5, RZ ;  /* 0x9a7cab1b05077824 */ /* 0x000fe400078e02ff */
[C---:B------:R-:W-:Y:S01]  /*0150*/  VIADD R2, R4.reuse, 0x75bcd15 ;  /* 0x075bcd1504027836 */ /* 0x040fe20000000000 */
[C---:B------:R-:W-:Y:S01]  /*0160*/  LOP3.LUT R3, R4.reuse, 0x159a55e5, RZ, 0x3c, !PT ;  /* 0x159a55e504037812 */ /* 0x040fe200078e3cff */
[C---:B------:R-:W-:Y:S01]  /*0170*/  VIADD R17, R4.reuse, 0x583f19 ;  /* 0x00583f1904117836 */ /* 0x040fe20000000000 */
[----:B------:R-:W-:Y:S02]  /*0180*/  IADD3 R4, PT, PT, R4, 0x64f0c9, R7 ;  /* 0x0064f0c904047810 */ /* 0x000fe40007ffe007 */
[C---:B------:R-:W-:Y:S02]  /*0190*/  IADD3 R5, PT, PT, R7.reuse, 0x1f123bb5, RZ ;  /* 0x1f123bb507057810 */ /* 0x040fe40007ffe0ff */
[----:B------:R-:W-:Y:S01]  /*01a0*/  LOP3.LUT R6, R7, 0x5491333, RZ, 0x3c, !PT ;  /* 0x0549133307067812 */ /* 0x000fe200078e3cff */
[----:B------:R-:W-:Y:S06]  /*01b0*/  BRA.U !UP0, `(.L_x_0) ;  /* 0x0000000908287547 */ /* 0x000fec000b800000 */
[----:B------:R-:W-:Y:S01]  /*01c0*/  UISETP.GE.U32.AND UP0, UPT, UR5, 0x4, UPT ;  /* 0x000000040500788c */ /* 0x000fe2000bf06070 */
[----:B------:R-:W-:Y:S01]  /*01d0*/  IMAD.MOV.U32 R7, RZ, RZ, RZ ;  /* 0x000000ffff077224 */ /* 0x000fe200078e00ff */
[----:B------:R-:W-:Y:S01]  /*01e0*/  MOV R9, R6 ;  /* 0x0000000600097202 */ /* 0x000fe20000000f00 */
[----:B------:R-:W-:Y:S01]  /*01f0*/  IMAD.MOV.U32 R8, RZ, RZ, R5 ;  /* 0x000000ffff087224 */ /* 0x000fe200078e0005 */
[----:B------:R-:W-:-:S05]  /*0200*/  ULOP3.LUT UR6, UR5, 0x3, URZ, 0xc0, !UPT ;  /* 0x0000000305067892 */ /* 0x000fca000f8ec0ff */
[----:B------:R-:W-:Y:S07]  /*0210*/  BRA.U !UP0, `(.L_x_1) ;  /* 0x0000000108f07547 */ /* 0x000fee000b800000 */
[----:B------:R-:W0:Y:S01]  /*0220*/  LDC.64 R8, c[0x0][0x3b8] ;  /* 0x0000ee00ff087b82 */ /* 0x000e220000000a00 */
[----:B------:R-:W-:-:S06]  /*0230*/  ULOP3.LUT UR4, UR5, 0x7ffffffc, URZ, 0xc0, !UPT ;  /* 0x7ffffffc05047892 */ /* 0x000fcc000f8ec0ff */
[----:B------:R-:W-:Y:S01]  /*0240*/  IMAD.U32 R7, RZ, RZ, UR4 ;  /* 0x00000004ff077e24 */ /* 0x000fe2000f8e00ff */
[----:B------:R-:W-:-:S06]  /*0250*/  UMOV UR4, URZ ;  /* 0x000000ff00047c82 */ /* 0x000fcc0008000000 */
.L_x_2:
[----:B-1----:R-:W-:Y:S01]  /*0260*/  SHF.R.U32.HI R11, RZ, 0x2, R2 ;  /* 0x00000002ff0b7819 */ /* 0x002fe20000011602 */
[----:B------:R-:W-:Y:S01]  /*0270*/  HFMA2 R21, -RZ, RZ, 0.1171875, 0 ;  /* 0x2f800000ff157431 */ /* 0x000fe200000001ff */
[----:B------:R-:W-:Y:S01]  /*0280*/  SHF.R.U32.HI R12, RZ, 0x2, R3 ;  /* 0x00000002ff0c7819 */ /* 0x000fe20000011603 */
[----:B------:R-:W-:Y:S01]  /*0290*/  IMAD.U32 R19, RZ, RZ, UR4 ;  /* 0x00000004ff137e24 */ /* 0x000fe2000f8e00ff */
[----:B------:R-:W-:Y:S01]  /*02a0*/  LOP3.LUT R11, R11, R2, RZ, 0x3c, !PT ;  /* 0x000000020b0b7212 */ /* 0x000fe200078e3cff */
[----:B------:R-:W-:Y:S01]  /*02b0*/  IMAD.SHL.U32 R2, R17, 0x10, RZ ;  /* 0x0000001011027824 */ /* 0x000fe200078e00ff */
[----:B------:R-:W-:Y:S01]  /*02c0*/  LOP3.LUT R12, R12, R3, RZ, 0x3c, !PT ;  /* 0x000000030c0c7212 */ /* 0x000fe200078e3cff */
[----:B------:R-:W-:Y:S01]  /*02d0*/  UIADD3 UR4, UPT, UPT, UR4, 0x4, URZ ;  /* 0x0000000404047890 */ /* 0x000fe2000fffe0ff */
[----:B------:R-:W-:Y:S02]  /*02e0*/  SHF.L.U32 R10, R11, 0x1, RZ ;  /* 0x000000010b0a7819 */ /* 0x000fe400000006ff */
[----:B------:R-:W-:-:S02]  /*02f0*/  SHF.R.U32.HI R14, RZ, 0x2, R5 ;  /* 0x00000002ff0e7819 */ /* 0x000fc40000011605 */
[----:B------:R-:W-:Y:S01]  /*0300*/  LOP3.LUT R2, R17, R2, R10, 0x96, !PT ;  /* 0x0000000211027212 */ /* 0x000fe200078e960a */
[----:B------:R-:W-:Y:S01]  /*0310*/  IMAD.SHL.U32 R10, R12, 0x2, RZ ;  /* 0x000000020c0a7824 */ /* 0x000fe200078e00ff */
[----:B------:R-:W-:Y:S02]  /*0320*/  LOP3.LUT R14, R14, R5, RZ, 0x3c, !PT ;  /* 0x000000050e0e7212 */ /* 0x000fe400078e3cff */
[----:B------:R-:W-:Y:S02]  /*0330*/  LOP3.LUT R3, R2, R11, RZ, 0x3c, !PT ;  /* 0x0000000b02037212 */ /* 0x000fe400078e3cff */
[----:B------:R-:W-:Y:S02]  /*0340*/  SHF.R.U32.HI R13, RZ, 0x2, R6 ;  /* 0x00000002ff0d7819 */ /* 0x000fe40000011606 */
[----:B------:R-:W-:Y:S01]  /*0350*/  ISETP.NE.AND P0, PT, R7, UR4, PT ;  /* 0x0000000407007c0c */ /* 0x000fe2000bf05270 */
[----:B------:R-:W-:-:S05]  /*0360*/  IMAD.SHL.U32 R2, R3, 0x10, RZ ;  /* 0x0000001003027824 */ /* 0x000fca00078e00ff */
[----:B------:R-:W-:Y:S02]  /*0370*/  LOP3.LUT R11, R3, R2, R10, 0x96, !PT ;  /* 0x00000002030b7212 */ /* 0x000fe400078e960a */
[----:B------:R-:W-:Y:S02]  /*0380*/  SHF.L.U32 R10, R14, 0x1, RZ ;  /* 0x000000010e0a7819 */ /* 0x000fe400000006ff */
[----:B------:R-:W-:Y:S02]  /*0390*/  LOP3.LUT R5, R11, R12, RZ, 0x3c, !PT ;  /* 0x0000000c0b057212 */ /* 0x000fe400078e3cff */
[----:B------:R-:W-:-:S03]  /*03a0*/  LOP3.LUT R12, R13, R6, RZ, 0x3c, !PT ;  /* 0x000000060d0c7212 */ /* 0x000fc600078e3cff */
[----:B------:R-:W-:Y:S02]  /*03b0*/  IMAD.SHL.U32 R2, R5, 0x10, RZ ;  /* 0x0000001005027824 */ /* 0x000fe400078e00ff */
[----:B------:R-:W-:-:S03]  /*03c0*/  IMAD.SHL.U32 R13, R12, 0x2, RZ ;  /* 0x000000020c0d7824 */ /* 0x000fc600078e00ff */
[----:B------:R-:W-:Y:S01]  /*03d0*/  LOP3.LUT R11, R5, R2, R10, 0x96, !PT ;  /* 0x00000002050b7212 */ /* 0x000fe200078e960a */
[----:B------:R-:W-:Y:S01]  /*03e0*/  IMAD.MOV.U32 R2, RZ, RZ, R17 ;  /* 0x000000ffff027224 */ /* 0x000fe200078e0011 */
[----:B------:R-:W-:Y:S02]  /*03f0*/  IADD3 R10, PT, PT, R4, 0x587c5, R3 ;  /* 0x000587c5040a7810 */ /* 0x000fe40007ffe003 */
[----:B------:R-:W-:Y:S02]  /*0400*/  LOP3.LUT R6, R11, R14, RZ, 0x3c, !PT ;  /* 0x0000000e0b067212 */ /* 0x000fe400078e3cff */
[----:B------:R-:W-:Y:S02]  /*0410*/  I2FP.F32.U32 R10, R10 ;  /* 0x0000000a000a7245 */ /* 0x000fe40000201000 */
[----:B------:R-:W-:-:S04]  /*0420*/  SHF.L.U32 R11, R6, 0x4, RZ ;  /* 0x00000004060b7819 */ /* 0x000fc800000006ff */
[----:B------:R-:W-:Y:S02]  /*0430*/  LOP3.LUT R17, R6, R11, R13, 0x96, !PT ;  /* 0x0000000b06117212 */ /* 0x000fe400078e960d */
[C---:B------:R-:W-:Y:S02]  /*0440*/  IADD3 R11, PT, PT, R4.reuse, 0xb0f8a, R5 ;  /* 0x000b0f8a040b7810 */ /* 0x040fe40007ffe005 */
[C---:B------:R-:W-:Y:S01]  /*0450*/  IADD3 R13, PT, PT, R4.reuse, 0x10974f, R6 ;  /* 0x0010974f040d7810 */ /* 0x040fe20007ffe006 */
[----:B------:R-:W-:Y:S01]  /*0460*/  VIADD R4, R4, 0x161f14 ;  /* 0x00161f1404047836 */ /* 0x000fe20000000000 */
[----:B------:R-:W-:Y:S01]  /*0470*/  LOP3.LUT R17, R17, R12, RZ, 0x3c, !PT ;  /* 0x0000000c11117212 */ /* 0x000fe200078e3cff */
[----:B------:R-:W-:Y:S01]  /*0480*/  IMAD.MOV.U32 R12, RZ, RZ, 0x40000000 ;  /* 0x40000000ff0c7424 */ /* 0x000fe200078e00ff */
[----:B------:R-:W-:Y:S01]  /*0490*/  I2FP.F32.U32 R14, R11 ;  /* 0x0000000b000e7245 */ /* 0x000fe20000201000 */
[----:B------:R-:W-:Y:S01]  /*04a0*/  IMAD R11, R0, UR5, R19 ;  /* 0x00000005000b7c24 */ /* 0x000fe2000f8e0213 */
[----:B------:R-:W-:-:S02]  /*04b0*/  IADD3 R15, PT, PT, R17, R4, RZ ;  /* 0x00000004110f7210 */ /* 0x000fc40007ffe0ff */
[----:B------:R-:W-:Y:S01]  /*04c0*/  I2FP.F32.U32 R16, R13 ;  /* 0x0000000d00107245 */ /* 0x000fe20000201000 */
[----:B------:R-:W-:Y:S01]  /*04d0*/  FFMA R13, R10, R21, 1.1641532182693481445e-10 ;  /* 0x2f0000000a0d7423 */ /* 0x000fe20000000015 */
[----:B------:R-:W-:Y:S01]  /*04e0*/  I2FP.F32.U32 R18, R15 ;  /* 0x0000000f00127245 */ /* 0x000fe20000201000 */
[----:B------:R-:W-:Y:S01]  /*04f0*/  FFMA R15, R14, R21, 1.1641532182693481445e-10 ;  /* 0x2f0000000e0f7423 */ /* 0x000fe20000000015 */
[----:B0-----:R-:W-:-:S04]  /*0500*/  IMAD.WIDE R10, R11, 0x4, R8 ;  /* 0x000000040b0a7825 */ /* 0x001fc800078e0208 */
[-C--:B------:R-:W-:Y:S01]  /*0510*/  FFMA R19, R16, R21.reuse, 1.1641532182693481445e-10 ;  /* 0x2f00000010137423 */ /* 0x080fe20000000015 */
[-C--:B------:R-:W-:Y:S01]  /*0520*/  FFMA R13, R13, R12.reuse, -1 ;  /* 0xbf8000000d0d7423 */ /* 0x080fe2000000000c */
[----:B------:R-:W-:Y:S01]  /*0530*/  FFMA R21, R18, R21, 1.1641532182693481445e-10 ;  /* 0x2f00000012157423 */ /* 0x000fe20000000015 */
[-C--:B------:R-:W-:Y:S01]  /*0540*/  FFMA R15, R15, R12.reuse, -1 ;  /* 0xbf8000000f0f7423 */ /* 0x080fe2000000000c */
[-C--:B------:R-:W-:Y:S02]  /*0550*/  FFMA R19, R19, R12.reuse, -1 ;  /* 0xbf80000013137423 */ /* 0x080fe4000000000c */
[----:B------:R-:W-:Y:S01]  /*0560*/  FFMA R21, R21, R12, -1 ;  /* 0xbf80000015157423 */ /* 0x000fe2000000000c */
[----:B------:R1:W-:Y:S04]  /*0570*/  STG.E desc[UR18][R10.64], R13 ;  /* 0x0000000d0a007986 */ /* 0x0003e8000c101912 */
[----:B------:R1:W-:Y:S04]  /*0580*/  STG.E desc[UR18][R10.64+0x4], R15 ;  /* 0x0000040f0a007986 */ /* 0x0003e8000c101912 */
[----:B------:R1:W-:Y:S04]  /*0590*/  STG.E desc[UR18][R10.64+0x8], R19 ;  /* 0x000008130a007986 */ /* 0x0003e8000c101912 */
[----:B------:R1:W-:Y:S01]  /*05a0*/  STG.E desc[UR18][R10.64+0xc], R21 ;  /* 0x00000c150a007986 */ /* 0x0003e2000c101912 */
[----:B------:R-:W-:Y:S05]  /*05b0*/  @P0 BRA `(.L_x_2) ;  /* 0xfffffffc00280947 */ /* 0x000fea000383ffff */
[----:B------:R-:W-:Y:S02]  /*05c0*/  IMAD.MOV.U32 R8, RZ, RZ, R5 ;  /* 0x000000ffff087224 */ /* 0x000fe400078e0005 */
[----:B------:R-:W-:-:S07]  /*05d0*/  IMAD.MOV.U32 R9, RZ, RZ, R6 ;  /* 0x000000ffff097224 */ /* 0x000fce00078e0006 */
.L_x_1:
[----:B------:R-:W-:Y:S01]  /*05e0*/  UISETP.NE.AND UP0, UPT, UR6, URZ, UPT ;  /* 0x000000ff0600728c */ /* 0x000fe2000bf05270 */
[----:B------:R-:W-:Y:S01]  /*05f0*/  MOV R6, R9 ;  /* 0x0000000900067202 */ /* 0x000fe20000000f00 */
[----:B------:R-:W-:-:S07]  /*0600*/  IMAD.MOV.U32 R5, RZ, RZ, R8 ;  /* 0x000000ffff057224 */ /* 0x000fce00078e0008 */
[----:B------:R-:W-:Y:S05]  /*0610*/  BRA.U !UP0, `(.L_x_0) ;  /* 0x0000000508107547 */ /* 0x000fea000b800000 */
[----:B------:R-:W-:Y:S01]  /*0620*/  UISETP.NE.AND UP0, UPT, UR6, 0x1, UPT ;  /* 0x000000010600788c */ /* 0x000fe2000bf05270 */
[----:B------:R-:W-:Y:S01]  /*0630*/  IMAD.MOV.U32 R14, RZ, RZ, R2 ;  /* 0x000000ffff0e7224 */ /* 0x000fe200078e0002 */
[----:B------:R-:W-:Y:S01]  /*0640*/  ULOP3.LUT UR4, UR5, 0x1, URZ, 0xc0, !UPT ;  /* 0x0000000105047892 */ /* 0x000fe2000f8ec0ff */
[----:B-1----:R-:W-:Y:S01]  /*0650*/  MOV R10, R3 ;  /* 0x00000003000a7202 */ /* 0x002fe20000000f00 */
[----:B------:R-:W-:Y:S01]  /*0660*/  IMAD.MOV.U32 R12, RZ, RZ, R8 ;  /* 0x000000ffff0c7224 */ /* 0x000fe200078e0008 */
[----:B------:R-:W-:Y:S01]  /*0670*/  MOV R5, R17 ;  /* 0x0000001100057202 */ /* 0x000fe20000000f00 */
[----:B------:R-:W-:Y:S01]  /*0680*/  IMAD.MOV.U32 R11, RZ, RZ, R9 ;  /* 0x000000ffff0b7224 */ /* 0x000fe200078e0009 */
[----:B------:R-:W-:Y:S01]  /*0690*/  UISETP.NE.U32.AND UP1, UPT, UR4, 0x1, UPT ;  /* 0x000000010400788c */ /* 0x000fe2000bf25070 */
[----:B------:R-:W-:Y:S01]  /*06a0*/  IMAD.MOV.U32 R13, RZ, RZ, R17 ;  /* 0x000000ffff0d7224 */ /* 0x000fe200078e0011 */
[----:B------:R-:W-:Y:S09]  /*06b0*/  BRA.U !UP0, `(.L_x_3) ;  /* 0x0000000108887547 */ /* 0x000ff2000b800000 */
[----:B------:R-:W-:Y:S01]  /*06c0*/  SHF.R.U32.HI R11, RZ, 0x2, R2 ;  /* 0x00000002ff0b7819 */ /* 0x000fe20000011602 */
[----:B------:R-:W-:Y:S01]  /*06d0*/  HFMA2 R21, -RZ, RZ, 2, 0 ;  /* 0x40000000ff157431 */ /* 0x000fe200000001ff */
[----:B------:R-:W-:Y:S01]  /*06e0*/  SHF.R.U32.HI R10, RZ, 0x2, R3 ;  /* 0x00000002ff0a7819 */ /* 0x000fe20000011603 */
[----:B------:R-:W-:Y:S01]  /*06f0*/  IMAD.MOV.U32 R19, RZ, RZ, 0x2f800000 ;  /* 0x2f800000ff137424 */ /* 0x000fe200078e00ff */
[----:B------:R-:W-:Y:S01]  /*0700*/  LOP3.LUT R11, R11, R2, RZ, 0x3c, !PT ;  /* 0x000000020b0b7212 */ /* 0x000fe200078e3cff */
[----:B------:R-:W-:Y:S01]  /*0710*/  IMAD.SHL.U32 R2, R17, 0x10, RZ ;  /* 0x0000001011027824 */ /* 0x000fe200078e00ff */
[----:B------:R-:W-:Y:S01]  /*0720*/  LOP3.LUT R10, R10, R3, RZ, 0x3c, !PT ;  /* 0x000000030a0a7212 */ /* 0x000fe200078e3cff */
[----:B------:R-:W-:Y:S01]  /*0730*/  IMAD R15, R0, UR5, R7 ;  /* 0x00000005000f7c24 */ /* 0x000fe2000f8e0207 */
[----:B------:R-:W-:Y:S01]  /*0740*/  SHF.L.U32 R6, R11, 0x1, RZ ;  /* 0x000000010b067819 */ /* 0x000fe200000006ff */
[----:B------:R-:W-:Y:S02]  /*0750*/  IMAD.MOV.U32 R14, RZ, RZ, R8 ;  /* 0x000000ffff0e7224 */ /* 0x000fe400078e0008 */
[----:B------:R-:W-:Y:S01]  /*0760*/  IMAD.SHL.U32 R12, R10, 0x2, RZ ;  /* 0x000000020a0c7824 */ /* 0x000fe200078e00ff */
[----:B------:R-:W-:Y:S01]  /*0770*/  LOP3.LUT R2, R17, R2, R6, 0x96, !PT ;  /* 0x0000000211027212 */ /* 0x000fe200078e9606 */
[----:B------:R-:W-:-:S03]  /*0780*/  VIADD R7, R7, 0x2 ;  /* 0x0000000207077836 */ /* 0x000fc60000000000 */
[----:B------:R-:W-:Y:S02]  /*0790*/  LOP3.LUT R11, R2, R11, RZ, 0x3c, !PT ;  /* 0x0000000b020b7212 */ /* 0x000fe400078e3cff */
[----:B------:R-:W0:Y:S03]  /*07a0*/  LDC.64 R2, c[0x0][0x3b8] ;  /* 0x0000ee00ff027b82 */ /* 0x000e260000000a00 */
[----:B------:R-:W-:-:S05]  /*07b0*/  IMAD.SHL.U32 R6, R11, 0x10, RZ ;  /* 0x000000100b067824 */ /* 0x000fca00078e00ff */
[----:B------:R-:W-:Y:S01]  /*07c0*/  LOP3.LUT R13, R11, R6, R12, 0x96, !PT ;  /* 0x000000060b0d7212 */ /* 0x000fe200078e960c */
[----:B------:R-:W-:Y:S01]  /*07d0*/  IMAD.MOV.U32 R12, RZ, RZ, R17 ;  /* 0x000000ffff0c7224 */ /* 0x000fe200078e0011 */
[C---:B------:R-:W-:Y:S02]  /*07e0*/  IADD3 R6, PT, PT, R4.reuse, 0x587c5, R11 ;  /* 0x000587c504067810 */ /* 0x040fe40007ffe00b */
[----:B------:R-:W-:Y:S02]  /*07f0*/  IADD3 R4, PT, PT, R4, 0xb0f8a, RZ ;  /* 0x000b0f8a04047810 */ /* 0x000fe40007ffe0ff */
[----:B------:R-:W-:Y:S02]  /*0800*/  LOP3.LUT R13, R13, R10, RZ, 0x3c, !PT ;  /* 0x0000000a0d0d7212 */ /* 0x000fe400078e3cff */
[----:B------:R-:W-:Y:S02]  /*0810*/  I2FP.F32.U32 R6, R6 ;  /* 0x0000000600067245 */ /* 0x000fe40000201000 */
[----:B------:R-:W-:Y:S01]  /*0820*/  MOV R17, R13 ;  /* 0x0000000d00117202 */ /* 0x000fe20000000f00 */
[----:B------:R-:W-:-:S02]  /*0830*/  IMAD.IADD R10, R13, 0x1, R4 ;  /* 0x000000010d0a7824 */ /* 0x000fc400078e0204 */
[----:B------:R-:W-:-:S03]  /*0840*/  FFMA R6, R6, R19, 1.1641532182693481445e-10 ;  /* 0x2f00000006067423 */ /* 0x000fc60000000013 */
[----:B------:R-:W-:Y:S01]  /*0850*/  I2FP.F32.U32 R10, R10 ;  /* 0x0000000a000a7245 */ /* 0x000fe20000201000 */
[----:B0-----:R-:W-:-:S04]  /*0860*/  IMAD.WIDE R2, R15, 0x4, R2 ;  /* 0x000000040f027825 */ /* 0x001fc800078e0202 */
[----:B------:R-:W-:Y:S01]  /*0870*/  FFMA R15, R6, R21, -1 ;  /* 0xbf800000060f7423 */ /* 0x000fe20000000015 */
[----:B------:R-:W-:Y:S01]  /*0880*/  FFMA R10, R10, R19, 1.1641532182693481445e-10 ;  /* 0x2f0000000a0a7423 */ /* 0x000fe20000000013 */
[----:B------:R-:W-:-:S03]  /*0890*/  IMAD.MOV.U32 R6, RZ, RZ, R11 ;  /* 0x000000ffff067224 */ /* 0x000fc600078e000b */
[----:B------:R0:W-:Y:S01]  /*08a0*/  STG.E desc[UR18][R2.64], R15 ;  /* 0x0000000f02007986 */ /* 0x0001e2000c101912 */
[----:B------:R-:W-:Y:S01]  /*08b0*/  FFMA R19, R10, R21, -1 ;  /* 0xbf8000000a137423 */ /* 0x000fe20000000015 */
[----:B------:R-:W-:-:S04]  /*08c0*/  MOV R10, R9 ;  /* 0x00000009000a7202 */ /* 0x000fc80000000f00 */
[----:B------:R0:W-:Y:S03]  /*08d0*/  STG.E desc[UR18][R2.64+0x4], R19 ;  /* 0x0000041302007986 */ /* 0x0001e6000c101912 */
.L_x_3:
[----:B0-----:R-:W-:Y:S02]  /*08e0*/  IMAD.MOV.U32 R3, RZ, RZ, R9 ;  /* 0x000000ffff037224 */ /* 0x001fe400078e0009 */
[----:B------:R-:W-:Y:S01]  /*08f0*/  IMAD.MOV.U32 R2, RZ, RZ, R8 ;  /* 0x000000ffff027224 */ /* 0x000fe200078e0008 */
[----:B------:R-:W-:Y:S06]  /*0900*/  BRA.U UP1, `(.L_x_0) ;  /* 0x0000000101547547 */ /* 0x000fec000b800000 */
[----:B------:R-:W-:Y:S01]  /*0910*/  SHF.R.U32.HI R3, RZ, 0x2, R14 ;  /* 0x00000002ff037819 */ /* 0x000fe2000001160e */
[----:B------:R-:W-:Y:S01]  /*0920*/  VIADD R4, R4, 0x587c5 ;  /* 0x000587c504047836 */ /* 0x000fe20000000000 */
[----:B------:R-:W-:Y:S01]  /*0930*/  SHF.L.U32 R6, R13, 0x4, RZ ;  /* 0x000000040d067819 */ /* 0x000fe200000006ff */
[----:B------:R-:W-:Y:S01]  /*0940*/  IMAD R9, R0, UR5, R7 ;  /* 0x0000000500097c24 */ /* 0x000fe2000f8e0207 */
[----:B------:R-:W-:Y:S02]  /*0950*/  LOP3.LUT R14, R3, R14, RZ, 0x3c, !PT ;  /* 0x0000000e030e7212 */ /* 0x000fe400078e3cff */
[----:B------:R-:W0:Y:S03]  /*0960*/  LDC.64 R2, c[0x0][0x3b8] ;  /* 0x0000ee00ff027b82 */ /* 0x000e260000000a00 */
[----:B------:R-:W-:-:S05]  /*0970*/  IMAD.SHL.U32 R5, R14, 0x2, RZ ;  /* 0x000000020e057824 */ /* 0x000fca00078e00ff */
[----:B------:R-:W-:Y:S01]  /*0980*/  LOP3.LUT R5, R13, R6, R5, 0x96, !PT ;  /* 0x000000060d057212 */ /* 0x000fe200078e9605 */
[----:B------:R-:W-:-:S03]  /*0990*/  IMAD.MOV.U32 R6, RZ, RZ, 0x2f800000 ;  /* 0x2f800000ff067424 */ /* 0x000fc600078e00ff */
[----:B------:R-:W-:Y:S01]  /*09a0*/  LOP3.LUT R17, R5, R14, RZ, 0x3c, !PT ;  /* 0x0000000e05117212 */ /* 0x000fe200078e3cff */
[----:B------:R-:W-:-:S03]  /*09b0*/  IMAD.MOV.U32 R14, RZ, RZ, 0x40000000 ;  /* 0x40000000ff0e7424 */ /* 0x000fc600078e00ff */
[----:B------:R-:W-:-:S04]  /*09c0*/  IADD3 R5, PT, PT, R17, R4, RZ ;  /* 0x0000000411057210 */ /* 0x000fc80007ffe0ff */
[----:B------:R-:W-:Y:S01]  /*09d0*/  I2FP.F32.U32 R5, R5 ;  /* 0x0000000500057245 */ /* 0x000fe20000201000 */
[----:B0-----:R-:W-:-:S04]  /*09e0*/  IMAD.WIDE R8, R9, 0x4, R2 ;  /* 0x0000000409087825 */ /* 0x001fc800078e0202 */
[----:B------:R-:W-:Y:S01]  /*09f0*/  FFMA R5, R5, R6, 1.1641532182693481445e-10 ;  /* 0x2f00000005057423 */ /* 0x000fe20000000006 */
[----:B------:R-:W-:Y:S01]  /*0a00*/  MOV R6, R13 ;  /* 0x0000000d00067202 */ /* 0x000fe20000000f00 */
[----:B------:R-:W-:Y:S02]  /*0a10*/  IMAD.MOV.U32 R3, RZ, RZ, R12 ;  /* 0x000000ffff037224 */ /* 0x000fe400078e000c */
[----:B------:R-:W-:Y:S01]  /*0a20*/  FFMA R7, R5, R14, -1 ;  /* 0xbf80000005077423 */ /* 0x000fe2000000000e */
[----:B------:R-:W-:Y:S01]  /*0a30*/  IMAD.MOV.U32 R5, RZ, RZ, R11 ;  /* 0x000000ffff057224 */ /* 0x000fe200078e000b */
[----:B------:R-:W-:-:S03]  /*0a40*/  MOV R2, R10 ;  /* 0x0000000a00027202 */ /* 0x000fc60000000f00 */
[----:B------:R0:W-:Y:S04]  /*0a50*/  STG.E desc[UR18][R8.64], R7 ;  /* 0x0000000708007986 */ /* 0x0001e8000c101912 */
.L_x_0:
[----:B0-----:R-:W0:Y:S02]  /*0a60*/  LDC R7, c[0x0][0x390] ;  /* 0x0000e400ff077b82 */ /* 0x001e240000000800 */
[----:B0-----:R-:W-:-:S13]  /*0a70*/  ISETP.GE.AND P0, PT, R7, 0x1, PT ;  /* 0x000000010700780c */ /* 0x001fda0003f06270 */
[----:B------:R-:W-:Y:S05]  /*0a80*/  @!P0 EXIT ;  /* 0x000000000000894d */ /* 0x000fea0003800000 */
[----:B------:R-:W0:Y:S02]  /*0a90*/  LDCU UR4, c[0x0][0x394] ;  /* 0x00007280ff0477ac */ /* 0x000e240008000800 */
[----:B0-----:R-:W-:-:S09]  /*0aa0*/  UISETP.GT.AND UP0, UPT, UR4, URZ, UPT ;  /* 0x000000ff0400728c */ /* 0x001fd2000bf04270 */
[----:B------:R-:W-:Y:S05]  /*0ab0*/  BRA.U UP0, `(.L_x_4) ;  /* 0x0000000d007c7547 */ /* 0x000fea000b800000 */
[----:B------:R-:W0:Y:S02]  /*0ac0*/  LDCU UR4, c[0x0][0x398] ;  /* 0x00007300ff0477ac */ /* 0x000e240008000800 */
[----:B0-----:R-:W-:Y:S01]  /*0ad0*/  FMUL R7, RZ, UR4 ;  /* 0x00000004ff077c20 */ /* 0x001fe20008400000 */
[----:B------:R-:W-:-:S06]  /*0ae0*/  UMOV UR4, URZ ;  /* 0x000000ff00047c82 */ /* 0x000fcc0008000000 */
.L_x_16:
[----:B01----:R-:W-:Y:S02]  /*0af0*/  IMAD.MOV.U32 R13, RZ, RZ, R3 ;  /* 0x000000ffff0d7224 */ /* 0x003fe400078e0003 */
[----:B------:R-:W-:Y:S02]  /*0b00*/  HFMA2 R8, -RZ, RZ, 0.1171875, 0 ;  /* 0x2f800000ff087431 */ /* 0x000fe400000001ff */
[----:B------:R-:W-:Y:S01]  /*0b10*/  IMAD.MOV.U32 R3, RZ, RZ, R5 ;  /* 0x000000ffff037224 */ /* 0x000fe200078e0005 */
[----:B------:R-:W-:Y:S01]  /*0b20*/  BSSY.RECONVERGENT B0, `(.L_x_5) ;  /* 0x0000017000007945 */ /* 0x000fe20003800200 */
[----:B------:R-:W-:Y:S01]  /*0b30*/  IMAD.MOV.U32 R12, RZ, RZ, R2 ;  /* 0x000000ffff0c7224 */ /* 0x000fe200078e0002 */
[----:B------:R-:W-:Y:S01]  /*0b40*/  MOV R5, R6 ;  /* 0x0000000600057202 */ /* 0x000fe20000000f00 */
[----:B------:R-:W-:Y:S02]  /*0b50*/  IMAD.MOV.U32 R2, RZ, RZ, R13 ;  /* 0x000000ffff027224 */ /* 0x000fe400078e000d */
[----:B------:R-:W-:-:S07]  /*0b60*/  IMAD.MOV.U32 R6, RZ, RZ, R17 ;  /* 0x000000ffff067224 */ /* 0x000fce00078e0011 */
.L_x_6:
[----:B------:R-:W-:Y:S01]  /*0b70*/  SHF.R.U32.HI R13, RZ, 0x2, R12 ;  /* 0x00000002ff0d7819 */ /* 0x000fe2000001160c */
[----:B------:R-:W-:Y:S02]  /*0b80*/  IMAD.SHL.U32 R15, R6, 0x10, RZ ;  /* 0x00000010060f7824 */ /* 0x000fe400078e00ff */
[----:B------:R-:W-:Y:S01]  /*0b90*/  IMAD.MOV.U32 R14, RZ, RZ, R4 ;  /* 0x000000ffff0e7224 */ /* 0x000fe200078e0004 */
[----:B------:R-:W-:Y:S01]  /*0ba0*/  LOP3.LUT R13, R13, R12, RZ, 0x3c, !PT ;  /* 0x0000000c0d0d7212 */ /* 0x000fe200078e3cff */
[----:B------:R-:W-:-:S03]  /*0bb0*/  VIADD R4, R4, 0x587c5 ;  /* 0x000587c504047836 */ /* 0x000fc60000000000 */
[----:B------:R-:W-:-:S04]  /*0bc0*/  SHF.L.U32 R12, R13, 0x1, RZ ;  /* 0x000000010d0c7819 */ /* 0x000fc800000006ff */
[----:B------:R-:W-:-:S04]  /*0bd0*/  LOP3.LUT R12, R6, R15, R12, 0x96, !PT ;  /* 0x0000000f060c7212 */ /* 0x000fc800078e960c */
[----:B------:R-:W-:-:S04]  /*0be0*/  LOP3.LUT R13, R12, R13, RZ, 0x3c, !PT ;  /* 0x0000000d0c0d7212 */ /* 0x000fc800078e3cff */
[----:B------:R-:W-:-:S04]  /*0bf0*/  IADD3 R12, PT, PT, R13, R4, RZ ;  /* 0x000000040d0c7210 */ /* 0x000fc80007ffe0ff */
[----:B------:R-:W-:Y:S01]  /*0c00*/  I2FP.F32.U32 R15, R12 ;  /* 0x0000000c000f7245 */ /* 0x000fe20000201000 */
[----:B------:R-:W-:Y:S02]  /*0c10*/  IMAD.MOV.U32 R12, RZ, RZ, R2 ;  /* 0x000000ffff0c7224 */ /* 0x000fe400078e0002 */
[----:B------:R-:W-:Y:S01]  /*0c20*/  IMAD.MOV.U32 R2, RZ, RZ, R3 ;  /* 0x000000ffff027224 */ /* 0x000fe200078e0003 */
[----:B------:R-:W-:Y:S01]  /*0c30*/  MOV R3, R5 ;  /* 0x0000000500037202 */ /* 0x000fe20000000f00 */
[----:B------:R-:W-:Y:S01]  /*0c40*/  FFMA R15, R15, R8, 1.1641532182693481445e-10 ;  /* 0x2f0000000f0f7423 */ /* 0x000fe20000000008 */
[----:B------:R-:W-:Y:S02]  /*0c50*/  IMAD.MOV.U32 R5, RZ, RZ, R6 ;  /* 0x000000ffff057224 */ /* 0x000fe400078e0006 */
[----:B------:R-:W-:Y:S02]  /*0c60*/  IMAD.MOV.U32 R6, RZ, RZ, R13 ;  /* 0x000000ffff067224 */ /* 0x000fe400078e000d */
[----:B------:R-:W-:-:S13]  /*0c70*/  FSETP.NEU.AND P0, PT, R15, RZ, PT ;  /* 0x000000ff0f00720b */ /* 0x000fda0003f0d000 */
[----:B------:R-:W-:Y:S05]  /*0c80*/  @!P0 BRA `(.L_x_6) ;  /* 0xfffffffc00b88947 */ /* 0x000fea000383ffff */
[----:B------:R-:W-:Y:S05]  /*0c90*/  BSYNC.RECONVERGENT B0 ;  /* 0x0000000000007941 */ /* 0x000fea0003800200 */
.L_x_5:
[----:B------:R-:W-:Y:S01]  /*0ca0*/  SHF.R.U32.HI R4, RZ, 0x2, R12 ;  /* 0x00000002ff047819 */ /* 0x000fe2000001160c */
[----:B------:R-:W-:Y:S01]  /*0cb0*/  HFMA2 R19, -RZ, RZ, 1.5048828125, 33.21875 ;  /* 0x3e055027ff137431 */ /* 0x000fe200000001ff */
[----:B------:R-:W-:Y:S01]  /*0cc0*/  SHF.L.U32 R13, R6, 0x4, RZ ;  /* 0x00000004060d7819 */ /* 0x000fe200000006ff */
[----:B------:R-:W-:Y:S01]  /*0cd0*/  UMOV UR6, 0x54442d18 ;  /* 0x54442d1800067882 */ /* 0x000fe20000000000 */
[----:B------:R-:W-:Y:S01]  /*0ce0*/  LOP3.LUT R4, R4, R12, RZ, 0x3c, !PT ;  /* 0x0000000c04047212 */ /* 0x000fe200078e3cff */
[----:B------:R-:W-:Y:S01]  /*0cf0*/  UMOV UR7, 0x401921fb ;  /* 0x401921fb00077882 */ /* 0x000fe20000000000 */
[----:B------:R-:W-:Y:S01]  /*0d00*/  FSETP.GEU.AND P0, PT, R15, 1.175494350822287508e-38, PT ;  /* 0x008000000f00780b */ /* 0x000fe20003f0e000 */
[----:B------:R-:W-:Y:S02]  /*0d10*/  BSSY.RECONVERGENT B0, `(.L_x_7) ;  /* 0x0000088000007945 */ /* 0x000fe40003800200 */
[----:B------:R-:W-:-:S05]  /*0d20*/  IMAD.SHL.U32 R12, R4, 0x2, RZ ;  /* 0x00000002040c7824 */ /* 0x000fca00078e00ff */
[----:B------:R-:W-:Y:S01]  /*0d30*/  LOP3.LUT R13, R4, R12, R13, 0x96, !PT ;  /* 0x0000000c040d7212 */ /* 0x000fe200078e960d */
[----:B------:R-:W-:Y:S02]  /*0d40*/  VIADD R4, R14, 0xb0f8a ;  /* 0x000b0f8a0e047836 */ /* 0x000fe40000000000 */
[----:B------:R-:W-:Y:S01]  /*0d50*/  FMUL R14, R15, 8388608 ;  /* 0x4b0000000f0e7820 */ /* 0x000fe20000400000 */
[----:B------:R-:W-:-:S04]  /*0d60*/  LOP3.LUT R17, R13, R6, RZ, 0x3c, !PT ;  /* 0x000000060d117212 */ /* 0x000fc800078e3cff */
[----:B------:R-:W-:Y:S02]  /*0d70*/  FSEL R14, R14, R15, !P0 ;  /* 0x0000000f0e0e7208 */ /* 0x000fe40004000000 */
[----:B------:R-:W-:-:S03]  /*0d80*/  IADD3 R12, PT, PT, R17, R4, RZ ;  /* 0x00000004110c7210 */ /* 0x000fc60007ffe0ff */
[----:B------:R-:W-:Y:S01]  /*0d90*/  VIADD R15, R14, 0xc0d55555 ;  /* 0xc0d555550e0f7836 */ /* 0x000fe20000000000 */
[----:B------:R-:W-:-:S04]  /*0da0*/  I2FP.F32.U32 R13, R12 ;  /* 0x0000000c000d7245 */ /* 0x000fc80000201000 */
[----:B------:R-:W-:Y:S01]  /*0db0*/  LOP3.LUT R15, R15, 0xff800000, RZ, 0xc0, !PT ;  /* 0xff8000000f0f7812 */ /* 0x000fe200078ec0ff */
[----:B------:R-:W-:-:S03]  /*0dc0*/  FFMA R18, R13, R8, 1.1641532182693481445e-10 ;  /* 0x2f0000000d127423 */ /* 0x000fc60000000008 */
[----:B------:R-:W-:Y:S01]  /*0dd0*/  I2FP.F32.S32 R24, R15 ;  /* 0x0000000f00187245 */ /* 0x000fe20000201400 */
[----:B------:R-:W0:Y:S01]  /*0de0*/  F2F.F64.F32 R12, R18 ;  /* 0x00000012000c7310 */ /* 0x000e220000201800 */
[----:B------:R-:W-:-:S04]  /*0df0*/  IMAD.IADD R8, R14, 0x1, -R15 ;  /* 0x000000010e087824 */ /* 0x000fc800078e0a0f */
[----:B------:R-:W-:-:S04]  /*0e00*/  FADD R8, R8, -1 ;  /* 0xbf80000008087421 */ /* 0x000fc80000000000 */
[----:B------:R-:W-:-:S04]  /*0e10*/  FFMA R19, R8, -R19, 0.14084610342979431152 ;  /* 0x3e1039f608137423 */ /* 0x000fc80000000813 */
[----:B------:R-:W-:Y:S01]  /*0e20*/  FFMA R19, R8, R19, -0.12148627638816833496 ;  /* 0xbdf8cdcc08137423 */ /* 0x000fe20000000013 */
[----:B0-----:R-:W-:-:S03]  /*0e30*/  DMUL R12, R12, UR6 ;  /* 0x000000060c0c7c28 */ /* 0x001fc60008000000 */
[----:B------:R-:W-:-:S03]  /*0e40*/  FFMA R19, R8, R19, 0.13980610668659210205 ;  /* 0x3e0f295508137423 */ /* 0x000fc60000000013 */
[----:B------:R0:W1:Y:S01]  /*0e50*/  F2F.F32.F64 R16, R12 ;  /* 0x0000000c00107310 */ /* 0x0000620000301000 */
[----:B------:R-:W-:-:S04]  /*0e60*/  FFMA R19, R8, R19, -0.16684235632419586182 ;  /* 0xbe2ad8b908137423 */ /* 0x000fc80000000013 */
[----:B------:R-:W-:-:S04]  /*0e70*/  FFMA R19, R8, R19, 0.20012299716472625732 ;  /* 0x3e4ced0b08137423 */ /* 0x000fc80000000013 */
[----:B------:R-:W-:Y:S01]  /*0e80*/  FFMA R19, R8, R19, -0.24999669194221496582 ;  /* 0xbe7fff2208137423 */ /* 0x000fe20000000013 */
[----:B0-----:R-:W-:-:S03]  /*0e90*/  IMAD.MOV.U32 R13, RZ, RZ, 0x7f800000 ;  /* 0x7f800000ff0d7424 */ /* 0x001fc600078e00ff */
[----:B------:R-:W-:Y:S01]  /*0ea0*/  FFMA R19, R8, R19, 0.33333182334899902344 ;  /* 0x3eaaaa7808137423 */ /* 0x000fe20000000013 */
[C---:B-1----:R-:W-:Y:S01]  /*0eb0*/  FMUL R18, R16.reuse, 0.63661974668502807617 ;  /* 0x3f22f98310127820 */ /* 0x042fe20000400000 */
[----:B------:R-:W-:Y:S02]  /*0ec0*/  FSETP.GE.AND P1, PT, |R16|, 105615, PT ;  /* 0x47ce47801000780b */ /* 0x000fe40003f26200 */
[----:B------:R-:W-:Y:S01]  /*0ed0*/  FFMA R23, R8, R19, -0.5 ;  /* 0xbf00000008177423 */ /* 0x000fe20000000013 */
[----:B------:R-:W-:Y:S02]  /*0ee0*/  FSEL R19, RZ, -23, P0 ;  /* 0xc1b80000ff137808 */ /* 0x000fe40000000000 */
[----:B------:R-:W-:Y:S01]  /*0ef0*/  ISETP.GT.U32.AND P0, PT, R14, 0x7f7fffff, PT ;  /* 0x7f7fffff0e00780c */ /* 0x000fe20003f04070 */
[----:B------:R-:W0:Y:S01]  /*0f00*/  F2I.NTZ R18, R18 ;  /* 0x0000001200127305 */ /* 0x000e220000203100 */
[----:B------:R-:W-:Y:S01]  /*0f10*/  FMUL R23, R8, R23 ;  /* 0x0000001708177220 */ /* 0x000fe20000400000 */
[----:B------:R-:W-:-:S03]  /*0f20*/  FFMA R19, R24, 1.1920928955078125e-07, R19 ;  /* 0x3400000018137823 */ /* 0x000fc60000000013 */
[----:B------:R-:W-:-:S04]  /*0f30*/  FFMA R8, R8, R23, R8 ;  /* 0x0000001708087223 */ /* 0x000fc80000000008 */
[----:B------:R-:W-:-:S03]  /*0f40*/  FFMA R8, R19, 0.69314718246459960938, R8 ;  /* 0x3f31721813087823 */ /* 0x000fc60000000008 */
[C---:B------:R-:W-:Y:S01]  /*0f50*/  @P0 FFMA R8, R14.reuse, R13, +INF ;  /* 0x7f8000000e080423 */ /* 0x040fe2000000000d */
[----:B------:R-:W-:Y:S02]  /*0f60*/  FSETP.NEU.AND P0, PT, R14, RZ, PT ;  /* 0x000000ff0e00720b */ /* 0x000fe40003f0d000 */
[----:B0-----:R-:W-:Y:S01]  /*0f70*/  I2FP.F32.S32 R23, R18 ;  /* 0x0000001200177245 */ /* 0x001fe20000201400 */
[----:B------:R-:W-:-:S04]  /*0f80*/  FMUL R8, R8, -2 ;  /* 0xc000000008087820 */ /* 0x000fc80000400000 */
[----:B------:R-:W-:Y:S01]  /*0f90*/  FFMA R12, R23, -1.5707962512969970703, R16 ;  /* 0xbfc90fda170c7823 */ /* 0x000fe20000000010 */
[----:B------:R-:W-:-:S03]  /*0fa0*/  FSEL R8, R8, +INF , P0 ;  /* 0x7f80000008087808 */ /* 0x000fc60000000000 */
[----:B------:R-:W-:-:S04]  /*0fb0*/  FFMA R12, R23, -7.5497894158615963534e-08, R12 ;  /* 0xb3a22168170c7823 */ /* 0x000fc8000000000c */
[----:B------:R-:W-:Y:S01]  /*0fc0*/  FFMA R23, R23, -5.3903029534742383927e-15, R12 ;  /* 0xa7c234c517177823 */ /* 0x000fe2000000000c */
[----:B------:R-:W-:Y:S06]  /*0fd0*/  @!P1 BRA `(.L_x_8) ;  /* 0x00000004006c9947 */ /* 0x000fec0003800000 */
[----:B------:R-:W-:-:S13]  /*0fe0*/  FSETP.NEU.AND P0, PT, |R16|, +INF , PT ;  /* 0x7f8000001000780b */ /* 0x000fda0003f0d200 */
[----:B------:R-:W-:Y:S01]  /*0ff0*/  @!P0 FMUL R23, RZ, R16 ;  /* 0x00000010ff178220 */ /* 0x000fe20000400000 */
[----:B------:R-:W-:Y:S01]  /*1000*/  @!P0 IMAD.MOV.U32 R18, RZ, RZ, RZ ;  /* 0x000000ffff128224 */ /* 0x000fe200078e00ff */
[----:B------:R-:W-:Y:S06]  /*1010*/  @!P0 BRA `(.L_x_8) ;  /* 0x00000004005c8947 */ /* 0x000fec0003800000 */
[----:B------:R-:W0:Y:S01]  /*1020*/  LDC.64 R12, c[0x4][0x40] ;  /* 0x01001000ff0c7b82 */ /* 0x000e220000000a00 */
[----:B------:R-:W-:Y:S01]  /*1030*/  SHF.L.U32 R14, R16, 0x8, RZ ;  /* 0x00000008100e7819 */ /* 0x000fe200000006ff */
[----:B------:R-:W-:Y:S01]  /*1040*/  IMAD.MOV.U32 R23, RZ, RZ, RZ ;  /* 0x000000ffff177224 */ /* 0x000fe200078e00ff */
[----:B------:R-:W-:Y:S01]  /*1050*/  UMOV UR5, URZ ;  /* 0x000000ff00057c82 */ /* 0x000fe20008000000 */
[----:B------:R-:W-:Y:S01]  /*1060*/  IMAD.MOV.U32 R25, RZ, RZ, RZ ;  /* 0x000000ffff197224 */ /* 0x000fe200078e00ff */
[----:B------:R-:W-:-:S07]  /*1070*/  LOP3.LUT R27, R14, 0x80000000, RZ, 0xfc, !PT ;  /* 0x800000000e1b7812 */ /* 0x000fce00078efcff */
.L_x_9:
[----:B0-----:R-:W-:-:S05]  /*1080*/  IMAD.WIDE.U32 R18, R25, 0x4, R12 ;  /* 0x0000000419127825 */ /* 0x001fca00078e000c */
[----:B------:R-:W2:Y:S01]  /*1090*/  LDG.E.CONSTANT R14, desc[UR18][R18.64] ;  /* 0x00000012120e7981 */ /* 0x000ea2000c1e9900 */
[C---:B------:R-:W-:Y:S01]  /*10a0*/  SHF.L.U32 R24, R25.reuse, 0x2, RZ ;  /* 0x0000000219187819 */ /* 0x040fe200000006ff */
[----:B------:R-:W-:-:S03]  /*10b0*/  VIADD R25, R25, 0x1 ;  /* 0x0000000119197836 */ /* 0x000fc60000000000 */
[C---:B------:R-:W-:Y:S02]  /*10c0*/  ISETP.EQ.AND P0, PT, R24.reuse, RZ, PT ;  /* 0x000000ff1800720c */ /* 0x040fe40003f02270 */
[C---:B------:R-:W-:Y:S02]  /*10d0*/  ISETP.EQ.AND P5, PT, R24.reuse, 0x4, PT ;  /* 0x000000041800780c */ /* 0x040fe40003fa2270 */
[C---:B------:R-:W-:Y:S02]  /*10e0*/  ISETP.EQ.AND P4, PT, R24.reuse, 0x8, PT ;  /* 0x000000081800780c */ /* 0x040fe40003f82270 */
[C---:B------:R-:W-:Y:S02]  /*10f0*/  ISETP.EQ.AND P3, PT, R24.reuse, 0xc, PT ;  /* 0x0000000c1800780c */ /* 0x040fe40003f62270 */
[C---:B------:R-:W-:Y:S02]  /*1100*/  ISETP.EQ.AND P2, PT, R24.reuse, 0x10, PT ;  /* 0x000000101800780c */ /* 0x040fe40003f42270 */
[----:B------:R-:W-:Y:S01]  /*1110*/  ISETP.EQ.AND P1, PT, R24, 0x14, PT ;  /* 0x000000141800780c */ /* 0x000fe20003f22270 */
[----:B--2---:R-:W-:-:S03]  /*1120*/  IMAD.WIDE.U32 R14, R14, R27, RZ ;  /* 0x0000001b0e0e7225 */ /* 0x004fc600078e00ff */
[----:B------:R-:W-:-:S04]  /*1130*/  IADD3 R14, P6, PT, R14, R23, RZ ;  /* 0x000000170e0e7210 */ /* 0x000fc80007fde0ff */
[----:B------:R-:W-:Y:S01]  /*1140*/  IADD3.X R23, PT, PT, R15, UR5, RZ, P6, !PT ;  /* 0x000000050f177c10 */ /* 0x000fe2000b7fe4ff */
[--C-:B------:R-:W-:Y:S01]  /*1150*/  @P0 IMAD.MOV.U32 R9, RZ, RZ, R14.reuse ;  /* 0x000000ffff090224 */ /* 0x100fe200078e000e */
[----:B------:R-:W-:Y:S01]  /*1160*/  ISETP.NE.AND P6, PT, R25, 0x6, PT ;  /* 0x000000061900780c */ /* 0x000fe20003fc5270 */
[--C-:B------:R-:W-:Y:S01]  /*1170*/  @P4 IMAD.MOV.U32 R11, RZ, RZ, R14.reuse ;  /* 0x000000ffff0b4224 */ /* 0x100fe200078e000e */
[-C--:B------:R-:W-:Y:S01]  /*1180*/  @P5 MOV R10, R14.reuse ;  /* 0x0000000e000a5202 */ /* 0x080fe20000000f00 */
[--C-:B------:R-:W-:Y:S01]  /*1190*/  @P3 IMAD.MOV.U32 R20, RZ, RZ, R14.reuse ;  /* 0x000000ffff143224 */ /* 0x100fe200078e000e */
[----:B------:R-:W-:Y:S01]  /*11a0*/  @P2 MOV R21, R14 ;  /* 0x0000000e00152202 */ /* 0x000fe20000000f00 */
[----:B------:R-:W-:-:S08]  /*11b0*/  @P1 IMAD.MOV.U32 R22, RZ, RZ, R14 ;  /* 0x000000ffff161224 */ /* 0x000fd000078e000e */
[----:B------:R-:W-:Y:S05]  /*11c0*/  @P6 BRA `(.L_x_9) ;  /* 0xfffffffc00ac6947 */ /* 0x000fea000383ffff */
[----:B------:R-:W-:Y:S01]  /*11d0*/  SHF.R.U32.HI R12, RZ, 0x17, R16 ;  /* 0x00000017ff0c7819 */ /* 0x000fe20000011610 */
[----:B------:R-:W-:Y:S03]  /*11e0*/  BSSY.RECONVERGENT B1, `(.L_x_10) ;  /* 0x0000028000017945 */ /* 0x000fe60003800200 */
[C---:B------:R-:W-:Y:S02]  /*11f0*/  LOP3.LUT R13, R12.reuse, 0xe0, RZ, 0xc0, !PT ;  /* 0x000000e00c0d7812 */ /* 0x040fe400078ec0ff */
[----:B------:R-:W-:-:S03]  /*1200*/  LOP3.LUT P6, RZ, R12, 0x1f, RZ, 0xc0, !PT ;  /* 0x0000001f0cff7812 */ /* 0x000fc600078cc0ff */
[----:B------:R-:W-:-:S05]  /*1210*/  VIADD R13, R13, 0xffffff80 ;  /* 0xffffff800d0d7836 */ /* 0x000fca0000000000 */
[----:B------:R-:W-:-:S04]  /*1220*/  SHF.R.U32.HI R13, RZ, 0x5, R13 ;  /* 0x00000005ff0d7819 */ /* 0x000fc8000001160d */
[----:B------:R-:W-:-:S04]  /*1230*/  LEA R15, -R13, RZ, 0x2 ;  /* 0x000000ff0d0f7211 */ /* 0x000fc800078e11ff */
[C---:B------:R-:W-:Y:S02]  /*1240*/  ISETP.EQ.AND P3, PT, R15.reuse, -0x18, PT ;  /* 0xffffffe80f00780c */ /* 0x040fe40003f62270 */
[C---:B------:R-:W-:Y:S02]  /*1250*/  ISETP.EQ.AND P4, PT, R15.reuse, -0x14, PT ;  /* 0xffffffec0f00780c */ /* 0x040fe40003f82270 */
[C---:B------:R-:W-:Y:S02]  /*1260*/  ISETP.EQ.AND P2, PT, R15.reuse, -0x10, PT ;  /* 0xfffffff00f00780c */ /* 0x040fe40003f42270 */
[C---:B------:R-:W-:Y:S02]  /*1270*/  ISETP.EQ.AND P1, PT, R15.reuse, -0xc, PT ;  /* 0xfffffff40f00780c */ /* 0x040fe40003f22270 */
[C---:B------:R-:W-:Y:S02]  /*1280*/  ISETP.EQ.AND P0, PT, R15.reuse, -0x8, PT ;  /* 0xfffffff80f00780c */ /* 0x040fe40003f02270 */
[----:B------:R-:W-:-:S03]  /*1290*/  ISETP.EQ.AND P5, PT, R15, RZ, PT ;  /* 0x000000ff0f00720c */ /* 0x000fc60003fa2270 */
[--C-:B------:R-:W-:Y:S01]  /*12a0*/  @P3 IMAD.MOV.U32 R18, RZ, RZ, R9.reuse ;  /* 0x000000ffff123224 */ /* 0x100fe200078e0009 */
[C---:B------:R-:W-:Y:S01]  /*12b0*/  ISETP.EQ.AND P3, PT, R15.reuse, -0x4, PT ;  /* 0xfffffffc0f00780c */ /* 0x040fe20003f62270 */
[----:B------:R-:W-:Y:S01]  /*12c0*/  @P4 IMAD.MOV.U32 R13, RZ, RZ, R9 ;  /* 0x000000ffff0d4224 */ /* 0x000fe200078e0009 */
[----:B------:R-:W-:Y:S01]  /*12d0*/  @P4 MOV R18, R10 ;  /* 0x0000000a00124202 */ /* 0x000fe20000000f00 */
[----:B------:R-:W-:Y:S01]  /*12e0*/  @P2 IMAD.MOV.U32 R13, RZ, RZ, R10 ;  /* 0x000000ffff0d2224 */ /* 0x000fe200078e000a */
[----:B------:R-:W-:Y:S01]  /*12f0*/  ISETP.EQ.AND P4, PT, R15, 0x4, PT ;  /* 0x000000040f00780c */ /* 0x000fe20003f82270 */
[----:B------:R-:W-:Y:S01]  /*1300*/  @P2 IMAD.MOV.U32 R18, RZ, RZ, R11 ;  /* 0x000000ffff122224 */ /* 0x000fe200078e000b */
[----:B------:R-:W-:Y:S01]  /*1310*/  @P1 MOV R13, R11 ;  /* 0x0000000b000d1202 */ /* 0x000fe20000000f00 */
[--C-:B------:R-:W-:Y:S01]  /*1320*/  @P1 IMAD.MOV.U32 R18, RZ, RZ, R20.reuse ;  /* 0x000000ffff121224 */ /* 0x100fe200078e0014 */
[----:B------:R-:W-:Y:S01]  /*1330*/  @P0 MOV R18, R21 ;  /* 0x0000001500120202 */ /* 0x000fe20000000f00 */
[----:B------:R-:W-:-:S04]  /*1340*/  @P0 IMAD.MOV.U32 R13, RZ, RZ, R20 ;  /* 0x000000ffff0d0224 */ /* 0x000fc800078e0014 */
[----:B------:R-:W-:Y:S01]  /*1350*/  @P3 IMAD.MOV.U32 R13, RZ, RZ, R21 ;  /* 0x000000ffff0d3224 */ /* 0x000fe200078e0015 */
[----:B------:R-:W-:Y:S01]  /*1360*/  @P5 MOV R13, R22 ;  /* 0x00000016000d5202 */ /* 0x000fe20000000f00 */
[----:B------:R-:W-:Y:S02]  /*1370*/  @P3 IMAD.MOV.U32 R18, RZ, RZ, R22 ;  /* 0x000000ffff123224 */ /* 0x000fe400078e0016 */
[--C-:B------:R-:W-:Y:S02]  /*1380*/  @P5 IMAD.MOV.U32 R18, RZ, RZ, R23.reuse ;  /* 0x000000ffff125224 */ /* 0x100fe400078e0017 */
[----:B------:R-:W-:Y:S01]  /*1390*/  @P4 IMAD.MOV.U32 R13, RZ, RZ, R23 ;  /* 0x000000ffff0d4224 */ /* 0x000fe200078e0017 */
[----:B------:R-:W-:Y:S06]  /*13a0*/  @!P6 BRA `(.L_x_11) ;  /* 0x00000000002ce947 */ /* 0x000fec0003800000 */
[----:B------:R-:W-:Y:S01]  /*13b0*/  @P2 MOV R14, R9 ;  /* 0x00000009000e2202 */ /* 0x000fe20000000f00 */
[----:B------:R-:W-:Y:S01]  /*13c0*/  @P1 IMAD.MOV.U32 R14, RZ, RZ, R10 ;  /* 0x000000ffff0e1224 */ /* 0x000fe200078e000a */
[----:B------:R-:W-:Y:S01]  /*13d0*/  LOP3.LUT R12, R12, 0x1f, RZ, 0xc0, !PT ;  /* 0x0000001f0c0c7812 */ /* 0x000fe200078ec0ff */
[----:B------:R-:W-:Y:S01]  /*13e0*/  @P0 IMAD.MOV.U32 R14, RZ, RZ, R11 ;  /* 0x000000ffff0e0224 */ /* 0x000fe200078e000b */
[----:B------:R-:W-:Y:S02]  /*13f0*/  ISETP.EQ.AND P0, PT, R15, 0x8, PT ;  /* 0x000000080f00780c */ /* 0x000fe40003f02270 */
[----:B------:R-:W-:Y:S01]  /*1400*/  @P3 MOV R14, R20 ;  /* 0x00000014000e3202 */ /* 0x000fe20000000f00 */
[----:B------:R-:W-:Y:S01]  /*1410*/  @P5 IMAD.MOV.U32 R14, RZ, RZ, R21 ;  /* 0x000000ffff0e5224 */ /* 0x000fe200078e0015 */
[----:B------:R-:W-:Y:S01]  /*1420*/  SHF.L.W.U32.HI R18, R13, R12, R18 ;  /* 0x0000000c0d127219 */ /* 0x000fe20000010e12 */
[----:B------:R-:W-:-:S08]  /*1430*/  @P4 IMAD.MOV.U32 R14, RZ, RZ, R22 ;  /* 0x000000ffff0e4224 */ /* 0x000fd000078e0016 */
[----:B------:R-:W-:-:S04]  /*1440*/  @P0 MOV R14, R23 ;  /* 0x00000017000e0202 */ /* 0x000fc80000000f00 */
[----:B------:R-:W-:-:S07]  /*1450*/  SHF.L.W.U32.HI R13, R14, R12, R13 ;  /* 0x0000000c0e0d7219 */ /* 0x000fce0000010e0d */
.L_x_11:
[----:B------:R-:W-:Y:S05]  /*1460*/  BSYNC.RECONVERGENT B1 ;  /* 0x0000000000017941 */ /* 0x000fea0003800200 */
.L_x_10:
[C-C-:B------:R-:W-:Y:S01]  /*1470*/  SHF.L.W.U32.HI R19, R13.reuse, 0x2, R18.reuse ;  /* 0x000000020d137819 */ /* 0x140fe20000010e12 */
[----:B------:R-:W-:Y:S01]  /*1480*/  IMAD.SHL.U32 R13, R13, 0x4, RZ ;  /* 0x000000040d0d7824 */ /* 0x000fe200078e00ff */
[----:B------:R-:W-:Y:S01]  /*1490*/  UMOV UR6, 0x54442d19 ;  /* 0x54442d1900067882 */ /* 0x000fe20000000000 */
[----:B------:R-:W-:Y:S01]  /*14a0*/  UMOV UR7, 0x3bf921fb ;  /* 0x3bf921fb00077882 */ /* 0x000fe20000000000 */
[----:B------:R-:W-:Y:S02]  /*14b0*/  SHF.R.S32.HI R14, RZ, 0x1f, R19 ;  /* 0x0000001fff0e7819 */ /* 0x000fe40000011413 */
[----:B------:R-:W-:Y:S02]  /*14c0*/  SHF.R.U32.HI R18, RZ, 0x1e, R18 ;  /* 0x0000001eff127819 */ /* 0x000fe40000011612 */
[C---:B------:R-:W-:Y:S02]  /*14d0*/  LOP3.LUT R12, R14.reuse, R13, RZ, 0x3c, !PT ;  /* 0x0000000d0e0c7212 */ /* 0x040fe400078e3cff */
[----:B------:R-:W-:-:S02]  /*14e0*/  LOP3.LUT R13, R14, R19, RZ, 0x3c, !PT ;  /* 0x000000130e0d7212 */ /* 0x000fc400078e3cff */
[----:B------:R-:W-:Y:S02]  /*14f0*/  ISETP.GE.AND P0, PT, R16, RZ, PT ;  /* 0x000000ff1000720c */ /* 0x000fe40003f06270 */
[C---:B------:R-:W-:Y:S02]  /*1500*/  LOP3.LUT R16, R19.reuse, R16, RZ, 0x3c, !PT ;  /* 0x0000001013107212 */ /* 0x040fe400078e3cff */
[----:B------:R-:W0:Y:S01]  /*1510*/  I2F.F64.S64 R12, R12 ;  /* 0x0000000c000c7312 */ /* 0x000e220000301c00 */
[----:B------:R-:W-:Y:S02]  /*1520*/  LEA.HI R18, R19, R18, RZ, 0x1 ;  /* 0x0000001213127211 */ /* 0x000fe400078f08ff */
[----:B------:R-:W-:-:S03]  /*1530*/  ISETP.GE.AND P1, PT, R16, RZ, PT ;  /* 0x000000ff1000720c */ /* 0x000fc60003f26270 */
[----:B------:R-:W-:-:S05]  /*1540*/  IMAD.MOV R16, RZ, RZ, -R18 ;  /* 0x000000ffff107224 */ /* 0x000fca00078e0a12 */
[----:B------:R-:W-:Y:S01]  /*1550*/  @!P0 MOV R18, R16 ;  /* 0x0000001000128202 */ /* 0x000fe20000000f00 */
[----:B0-----:R-:W-:-:S10]  /*1560*/  DMUL R14, R12, UR6 ;  /* 0x000000060c0e7c28 */ /* 0x001fd40008000000 */
[----:B------:R-:W0:Y:S02]  /*1570*/  F2F.F32.F64 R14, R14 ;  /* 0x0000000e000e7310 */ /* 0x000e240000301000 */
[----:B0-----:R-:W-:-:S07]  /*1580*/  FSEL R23, -R14, R14, !P1 ;  /* 0x0000000e0e177208 */ /* 0x001fce0004800100 */
.L_x_8:
[----:B------:R-:W-:Y:S05]  /*1590*/  BSYNC.RECONVERGENT B0 ;  /* 0x0000000000007941 */ /* 0x000fea0003800200 */
.L_x_7:
[----:B------:R-:W-:Y:S02]  /*15a0*/  IMAD.MOV.U32 R13, RZ, RZ, 0x37cbac00 ;  /* 0x37cbac00ff0d7424 */ /* 0x000fe400078e00ff */
[----:B------:R-:W-:Y:S01]  /*15b0*/  FMUL R12, R23, R23 ;  /* 0x00000017170c7220 */ /* 0x000fe20000400000 */
[C---:B------:R-:W-:Y:S01]  /*15c0*/  LOP3.LUT R14, R18.reuse, 0x1, RZ, 0xc0, !PT ;  /* 0x00000001120e7812 */ /* 0x040fe200078ec0ff */
[----:B------:R-:W-:Y:S01]  /*15d0*/  IMAD.MOV.U32 R15, RZ, RZ, 0x3c0885e4 ;  /* 0x3c0885e4ff0f7424 */ /* 0x000fe200078e00ff */
[----:B------:R-:W-:Y:S01]  /*15e0*/  IADD3 R18, PT, PT, R18, 0x1, RZ ;  /* 0x0000000112127810 */ /* 0x000fe20007ffe0ff */
[----:B------:R-:W-:Y:S01]  /*15f0*/  FFMA R13, R12, R13, -0.0013887860113754868507 ;  /* 0xbab607ed0c0d7423 */ /* 0x000fe2000000000d */
[----:B------:R-:W-:Y:S01]  /*1600*/  ISETP.NE.U32.AND P0, PT, R14, 0x1, PT ;  /* 0x000000010e00780c */ /* 0x000fe20003f05070 */
[----:B------:R-:W-:Y:S01]  /*1610*/  IMAD.MOV.U32 R19, RZ, RZ, 0x3e2aaaa8 ;  /* 0x3e2aaaa8ff137424 */ /* 0x000fe200078e00ff */
[----:B------:R-:W-:Y:S01]  /*1620*/  LOP3.LUT P1, RZ, R18, 0x2, RZ, 0xc0, !PT ;  /* 0x0000000212ff7812 */ /* 0x000fe2000782c0ff */
[----:B------:R-:W-:Y:S01]  /*1630*/  VIADD R14, R8, 0xf3000000 ;  /* 0xf3000000080e7836 */ /* 0x000fe20000000000 */
[----:B------:R-:W-:Y:S01]  /*1640*/  FSEL R13, R13, -0.00019574658654164522886, P0 ;  /* 0xb94d41530d0d7808 */ /* 0x000fe20000000000 */
[----:B------:R-:W-:Y:S01]  /*1650*/  BSSY.RECONVERGENT B0, `(.L_x_12) ;  /* 0x0000016000007945 */ /* 0x000fe20003800200 */
[----:B------:R-:W-:-:S02]  /*1660*/  FSEL R15, R15, 0.041666727513074874878, !P0 ;  /* 0x3d2aaabb0f0f7808 */ /* 0x000fc40004000000 */
[----:B------:R-:W-:Y:S02]  /*1670*/  FSEL R19, -R19, -0.4999999701976776123, !P0 ;  /* 0xbeffffff13137808 */ /* 0x000fe40004000100 */
[----:B------:R-:W-:Y:S01]  /*1680*/  FSEL R23, R23, 1, !P0 ;  /* 0x3f80000017177808 */ /* 0x000fe20004000000 */
[----:B------:R-:W-:Y:S01]  /*1690*/  FFMA R13, R12, R13, R15 ;  /* 0x0000000d0c0d7223 */ /* 0x000fe2000000000f */
[----:B------:R-:W-:Y:S01]  /*16a0*/  ISETP.GT.U32.AND P0, PT, R14, 0x727fffff, PT ;  /* 0x727fffff0e00780c */ /* 0x000fe20003f04070 */
[----:B------:R0:W1:Y:S02]  /*16b0*/  MUFU.RSQ R15, R8 ;  /* 0x00000008000f7308 */ /* 0x0000640000001400 */
[C---:B------:R-:W-:Y:S01]  /*16c0*/  FFMA R13, R12.reuse, R13, R19 ;  /* 0x0000000d0c0d7223 */ /* 0x040fe20000000013 */
[----:B------:R-:W-:-:S04]  /*16d0*/  FFMA R12, R12, R23, RZ ;  /* 0x000000170c0c7223 */ /* 0x000fc800000000ff */
[----:B------:R-:W-:-:S04]  /*16e0*/  FFMA R23, R12, R13, R23 ;  /* 0x0000000d0c177223 */ /* 0x000fc80000000017 */
[----:B------:R-:W-:Y:S01]  /*16f0*/  @P1 FADD R23, RZ, -R23 ;  /* 0x80000017ff171221 */ /* 0x000fe20000000000 */
[----:B0-----:R-:W-:Y:S06]  /*1700*/  @!P0 BRA `(.L_x_13) ;  /* 0x0000000000188947 */ /* 0x001fec0003800000 */
[----:B------:R-:W-:Y:S01]  /*1710*/  BSSY.RECONVERGENT B1, `(.L_x_14) ;  /* 0x0000003000017945 */ /* 0x000fe20003800200 */
[----:B------:R-:W-:-:S07]  /*1720*/  MOV R12, 0x1740 ;  /* 0x00001740000c7802 */ /* 0x000fce0000000f00 */
[----:B-1----:R-:W-:Y:S05]  /*1730*/  CALL.REL.NOINC `($__internal_0_$__cuda_sm20_sqrt_rn_f32_slowpath) ;  /* 0x0000002000f07944 */ /* 0x002fea0003c00000 */
[----:B------:R-:W-:Y:S05]  /*1740*/  BSYNC.RECONVERGENT B1 ;  /* 0x0000000000017941 */ /* 0x000fea0003800200 */
.L_x_14:
[----:B------:R-:W-:Y:S01]  /*1750*/  MOV R8, R15 ;  /* 0x0000000f00087202 */ /* 0x000fe20000000f00 */
[----:B------:R-:W-:Y:S06]  /*1760*/  BRA `(.L_x_15) ;  /* 0x0000000000107947 */ /* 0x000fec0003800000 */
.L_x_13:
[----:B-1----:R-:W-:Y:S01]  /*1770*/  FMUL.FTZ R13, R8, R15 ;  /* 0x0000000f080d7220 */ /* 0x002fe20000410000 */
[----:B------:R-:W-:-:S03]  /*1780*/  FMUL.FTZ R12, R15, 0.5 ;  /* 0x3f0000000f0c7820 */ /* 0x000fc60000410000 */
[----:B------:R-:W-:-:S04]  /*1790*/  FFMA R8, -R13, R13, R8 ;  /* 0x0000000d0d087223 */ /* 0x000fc80000000108 */
[----:B------:R-:W-:-:S07]  /*17a0*/  FFMA R8, R8, R12, R13 ;  /* 0x0000000c08087223 */ /* 0x000fce000000000d */
.L_x_15:
[----:B------:R-:W-:Y:S05]  /*17b0*/  BSYNC.RECONVERGENT B0 ;  /* 0x0000000000007941 */ /* 0x000fea0003800200 */
.L_x_12:
[----:B------:R-:W0:Y:S01]  /*17c0*/  LDC R25, c[0x0][0x390] ;  /* 0x0000e400ff197b82 */ /* 0x000e220000000800 */
[----:B------:R-:W1:Y:S01]  /*17d0*/  LDCU UR5, c[0x0][0x39c] ;  /* 0x00007380ff0577ac */ /* 0x000e620008000800 */
[----:B------:R-:W-:-:S06]  /*17e0*/  FMUL R8, R23, R8 ;  /* 0x0000000817087220 */ /* 0x000fcc0000400000 */
[----:B------:R-:W2:Y:S08]  /*17f0*/  LDC.64 R14, c[0x0][0x3c8] ;  /* 0x0000f200ff0e7b82 */ /* 0x000eb00000000a00 */
[----:B------:R-:W3:Y:S01]  /*1800*/  LDC.64 R12, c[0x0][0x3c0] ;  /* 0x0000f000ff0c7b82 */ /* 0x000ee20000000a00 */
[----:B-1----:R-:W-:Y:S01]  /*1810*/  FFMA R23, R8, UR5, R7 ;  /* 0x0000000508177c23 */ /* 0x002fe20008000007 */
[----:B0-----:R-:W-:Y:S01]  /*1820*/  IMAD R19, R0, R25, UR4 ;  /* 0x0000000400137e24 */ /* 0x001fe2000f8e0219 */
[----:B------:R-:W-:-:S06]  /*1830*/  UIADD3 UR4, UPT, UPT, UR4, 0x1, URZ ;  /* 0x0000000104047890 */ /* 0x000fcc000fffe0ff */
[----:B------:R-:W-:Y:S01]  /*1840*/  ISETP.NE.AND P0, PT, R25, UR4, PT ;  /* 0x0000000419007c0c */ /* 0x000fe2000bf05270 */
[----:B--2---:R-:W-:-:S05]  /*1850*/  IMAD.WIDE R14, R19, 0x4, R14 ;  /* 0x00000004130e7825 */ /* 0x004fca00078e020e */
[----:B------:R0:W-:Y:S01]  /*1860*/  STG.E desc[UR18][R14.64], R7 ;  /* 0x000000070e007986 */ /* 0x0001e2000c101912 */
[----:B---3--:R-:W-:-:S05]  /*1870*/  IMAD.WIDE R12, R19, 0x4, R12 ;  /* 0x00000004130c7825 */ /* 0x008fca00078e020c */
[----:B------:R0:W-:Y:S01]  /*1880*/  STG.E desc[UR18][R12.64], R23 ;  /* 0x000000170c007986 */ /* 0x0001e2000c101912 */
[----:B------:R-:W-:Y:S05]  /*1890*/  @P0 BRA `(.L_x_16) ;  /* 0xfffffff000940947 */ /* 0x000fea000383ffff */
[----:B------:R-:W-:Y:S05]  /*18a0*/  EXIT ;  /* 0x000000000000794d */ /* 0x000fea0003800000 */
.L_x_4:
[----:B------:R-:W0:Y:S01]  /*18b0*/  LDCU.128 UR8, c[0x0][0x3b0] ;  /* 0x00007600ff0877ac */ /* 0x000e220008000c00 */
[----:B------:R-:W-:Y:S02]  /*18c0*/  ULOP3.LUT UR20, UR5, 0xf, URZ, 0xc0, !UPT ;  /* 0x0000000f05147892 */ /* 0x000fe4000f8ec0ff */
[----:B------:R-:W-:Y:S02]  /*18d0*/  ULOP3.LUT UR21, UR5, 0x7, URZ, 0xc0, !UPT ;  /* 0x0000000705157892 */ /* 0x000fe4000f8ec0ff */
[----:B------:R-:W-:Y:S01]  /*18e0*/  ULOP3.LUT UR16, UR5, 0x3, URZ, 0xc0, !UPT ;  /* 0x0000000305107892 */ /* 0x000fe2000f8ec0ff */
[----:B------:R-:W-:Y:S01]  /*18f0*/  UMOV UR4, URZ ;  /* 0x000000ff00047c82 */ /* 0x000fe20008000000 */
[----:B0-----:R-:W-:Y:S02]  /*1900*/  UIADD3 UR14, UP0, UPT, UR8, 0x20, URZ ;  /* 0x00000020080e7890 */ /* 0x001fe4000ff1e0ff */
[----:B------:R-:W-:Y:S02]  /*1910*/  UIADD3 UR12, UP1, UPT, UR10, 0x20, URZ ;  /* 0x000000200a0c7890 */ /* 0x000fe4000ff3e0ff */
[----:B------:R-:W-:-:S02]  /*1920*/  UIADD3.X UR15, UPT, UPT, URZ, UR9, URZ, UP0, !UPT ;  /* 0x00000009ff0f7290 */ /* 0x000fc400087fe4ff */
[----:B------:R-:W-:-:S12]  /*1930*/  UIADD3.X UR13, UPT, UPT, URZ, UR11, URZ, UP1, !UPT ;  /* 0x0000000bff0d7290 */ /* 0x000fd80008ffe4ff */
.L_x_40:
[----:B------:R-:W-:Y:S01]  /*1940*/  IMAD.MOV.U32 R7, RZ, RZ, R17 ;  /* 0x000000ffff077224 */ /* 0x000fe200078e0011 */
[----:B------:R-:W-:Y:S01]  /*1950*/  UMOV UR5, URZ ;  /* 0x000000ff00057c82 */ /* 0x000fe20008000000 */
[----:B0-----:R-:W-:-:S07]  /*1960*/  IMAD.MOV.U32 R8, RZ, RZ, RZ ;  /* 0x000000ffff087224 */ /* 0x001fce00078e00ff */
.L_x_28:
[----:B------:R-:W0:Y:S01]  /*1970*/  LDCU UR7, c[0x0][0x38c] ;  /* 0x00007180ff0777ac */ /* 0x000e220008000800 */
[----:B------:R-:W-:Y:S01]  /*1980*/  HFMA2 R24, -RZ, RZ, 0, 0 ;  /* 0x00000000ff187431 */ /* 0x000fe200000001ff */
[----:B0-----:R-:W-:-:S09]  /*1990*/  UISETP.GT.AND UP0, UPT, UR7, URZ, UPT ;  /* 0x000000ff0700728c */ /* 0x001fd2000bf04270 */
[----:B------:R-:W-:Y:S05]  /*19a0*/  BRA.U !UP0, `(.L_x_17) ;  /* 0x0000000908b87547 */ /* 0x000fea000b800000 */
[----:B------:R-:W0:Y:S01]  /*19b0*/  LDCU UR6, c[0x0][0x394] ;  /* 0x00007280ff0677ac */ /* 0x000e220008000800 */
[----:B------:R-:W-:Y:S01]  /*19c0*/  IMAD.MOV.U32 R24, RZ, RZ, RZ ;  /* 0x000000ffff187224 */ /* 0x000fe200078e00ff */
[----:B------:R-:W1:Y:S01]  /*19d0*/  LDCU UR8, c[0x0][0x38c] ;  /* 0x00007180ff0877ac */ /* 0x000e620008000800 */
[----:B------:R-:W-:Y:S02]  /*19e0*/  UISETP.GE.U32.AND UP0, UPT, UR7, 0x10, UPT ;  /* 0x000000100700788c */ /* 0x000fe4000bf06070 */
[----:B0-----:R-:W-:Y:S01]  /*19f0*/  UIMAD UR6, UR4, UR6, UR5 ;  /* 0x00000006040672a4 */ /* 0x001fe2000f8e0205 */
[----:B-1----:R-:W-:-:S03]  /*1a00*/  IMAD R10, R0, UR8, RZ ;  /* 0x00000008000a7c24 */ /* 0x002fc6000f8e02ff */
[----:B------:R-:W-:-:S03]  /*1a10*/  UIMAD UR10, UR6, UR7, URZ ;  /* 0x00000007060a72a4 */ /* 0x000fc6000f8e02ff */
[----:B------:R-:W-:Y:S01]  /*1a20*/  UMOV UR6, URZ ;  /* 0x000000ff00067c82 */ /* 0x000fe20008000000 */
[----:B------:R-:W-:Y:S08]  /*1a30*/  BRA.U !UP0, `(.L_x_18) ;  /* 0x0000000508007547 */ /* 0x000ff0000b800000 */
[----:B------:R-:W-:Y:S01]  /*1a40*/  ULOP3.LUT UR6, UR7, 0x7ffffff0, URZ, 0xc0, !UPT ;  /* 0x7ffffff007067892 */ /* 0x000fe2000f8ec0ff */
[----:B------:R-:W-:Y:S01]  /*1a50*/  IMAD.MOV.U32 R24, RZ, RZ, RZ ;  /* 0x000000ffff187224 */ /* 0x000fe200078e00ff */
[----:B------:R-:W-:Y:S01]  /*1a60*/  MOV R17, R10 ;  /* 0x0000000a00117202 */ /* 0x000fe20000000f00 */
[----:B------:R-:W-:Y:S01]  /*1a70*/  IMAD.U32 R19, RZ, RZ, UR10 ;  /* 0x0000000aff137e24 */ /* 0x000fe2000f8e00ff */
[----:B------:R-:W-:-:S12]  /*1a80*/  UIADD3 UR7, UPT, UPT, -UR6, URZ, URZ ;  /* 0x000000ff06077290 */ /* 0x000fd8000fffe1ff */
.L_x_19:
[----:B------:R-:W-:Y:S01]  /*1a90*/  MOV R15, UR15 ;  /* 0x0000000f000f7c02 */ /* 0x000fe20008000f00 */
[----:B------:R-:W-:Y:S02]  /*1aa0*/  IMAD.U32 R14, RZ, RZ, UR14 ;  /* 0x0000000eff0e7e24 */ /* 0x000fe4000f8e00ff */
[----:B------:R-:W-:Y:S02]  /*1ab0*/  IMAD.U32 R12, RZ, RZ, UR12 ;  /* 0x0000000cff0c7e24 */ /* 0x000fe4000f8e00ff */
[----:B------:R-:W-:Y:S02]  /*1ac0*/  IMAD.U32 R13, RZ, RZ, UR13 ;  /* 0x0000000dff0d7e24 */ /* 0x000fe4000f8e00ff */
[----:B------:R-:W-:-:S04]  /*1ad0*/  IMAD.WIDE R14, R19, 0x4, R14 ;  /* 0x00000004130e7825 */ /* 0x000fc800078e020e */
[----:B------:R-:W-:Y:S01]  /*1ae0*/  IMAD.WIDE R12, R17, 0x4, R12 ;  /* 0x00000004110c7825 */ /* 0x000fe200078e020c */
[----:B------:R-:W2:Y:S04]  /*1af0*/  LDG.E R25, desc[UR18][R14.64+-0x20] ;  /* 0xffffe0120e197981 */ /* 0x000ea8000c1e1900 */
[----:B------:R-:W2:Y:S04]  /*1b00*/  LDG.E R16, desc[UR18][R12.64+-0x20] ;  /* 0xffffe0120c107981 */ /* 0x000ea8000c1e1900 */
[----:B------:R-:W3:Y:S04]  /*1b10*/  LDG.E R18, desc[UR18][R12.64+-0x1c] ;  /* 0xffffe4120c127981 */ /* 0x000ee8000c1e1900 */
[----:B------:R-:W4:Y:S04]  /*1b20*/  LDG.E R27, desc[UR18][R14.64+-0x18] ;  /* 0xffffe8120e1b7981 */ /* 0x000f28000c1e1900 */
[----:B------:R-:W5:Y:S04]  /*1b30*/  LDG.E R29, desc[UR18][R14.64+0x1c] ;  /* 0x00001c120e1d7981 */ /* 0x000f68000c1e1900 */
[----:B------:R-:W5:Y:S01]  /*1b40*/  LDG.E R26, desc[UR18][R12.64+0x1c] ;  /* 0x00001c120c1a7981 */ /* 0x000f62000c1e1900 */
[----:B--2---:R-:W-:-:S03]  /*1b50*/  FFMA R16, R25, R16, R24 ;  /* 0x0000001019107223 */ /* 0x004fc60000000018 */
[----:B------:R-:W3:Y:S04]  /*1b60*/  LDG.E R25, desc[UR18][R14.64+-0x1c] ;  /* 0xffffe4120e197981 */ /* 0x000ee8000c1e1900 */
[----:B------:R-:W4:Y:S01]  /*1b70*/  LDG.E R24, desc[UR18][R12.64+-0x18] ;  /* 0xffffe8120c187981 */ /* 0x000f22000c1e1900 */
[----:B---3--:R-:W-:-:S03]  /*1b80*/  FFMA R16, R25, R18, R16 ;  /* 0x0000001219107223 */ /* 0x008fc60000000010 */
[----:B------:R-:W2:Y:S04]  /*1b90*/  LDG.E R25, desc[UR18][R14.64+-0x14] ;  /* 0xffffec120e197981 */ /* 0x000ea8000c1e1900 */
[----:B------:R-:W2:Y:S01]  /*1ba0*/  LDG.E R18, desc[UR18][R12.64+-0x14] ;  /* 0xffffec120c127981 */ /* 0x000ea2000c1e1900 */
[----:B----4-:R-:W-:-:S03]  /*1bb0*/  FFMA R16, R27, R24, R16 ;  /* 0x000000181b107223 */ /* 0x010fc60000000010 */
[----:B------:R-:W3:Y:S04]  /*1bc0*/  LDG.E R27, desc[UR18][R14.64+-0x10] ;  /* 0xfffff0120e1b7981 */ /* 0x000ee8000c1e1900 */
[----:B------:R-:W3:Y:S01]  /*1bd0*/  LDG.E R24, desc[UR18][R12.64+-0x10] ;  /* 0xfffff0120c187981 */ /* 0x000ee2000c1e1900 */
[----:B--2---:R-:W-:-:S03]  /*1be0*/  FFMA R16, R25, R18, R16 ;  /* 0x0000001219107223 */ /* 0x004fc60000000010 */
[----:B------:R-:W2:Y:S04]  /*1bf0*/  LDG.E R25, desc[UR18][R14.64+-0xc] ;  /* 0xfffff4120e197981 */ /* 0x000ea8000c1e1900 */
[----:B------:R-:W2:Y:S01]  /*1c00*/  LDG.E R18, desc[UR18][R12.64+-0xc] ;  /* 0xfffff4120c127981 */ /* 0x000ea2000c1e1900 */
[----:B---3--:R-:W-:-:S03]  /*1c10*/  FFMA R16, R27, R24, R16 ;  /* 0x000000181b107223 */ /* 0x008fc60000000010 */
        /* <DEDUP_REMOVED lines=26> */
[----:B------:R-:W-:-:S04]  /*1dc0*/  UIADD3 UR7, UPT, UPT, UR7, 0x10, URZ ;  /* 0x0000001007077890 */ /* 0x000fc8000fffe0ff */
[----:B------:R-:W-:Y:S01]  /*1dd0*/  UISETP.NE.AND UP0, UPT, UR7, URZ, UPT ;  /* 0x000000ff0700728c */ /* 0x000fe2000bf05270 */
[----:B------:R-:W-:Y:S01]  /*1de0*/  IADD3 R19, PT, PT, R19, 0x10, RZ ;  /* 0x0000001013137810 */ /* 0x000fe20007ffe0ff */
[----:B------:R-:W-:Y:S02]  /*1df0*/  VIADD R17, R17, 0x10 ;  /* 0x0000001011117836 */ /* 0x000fe40000000000 */
[----:B--2---:R-:W-:-:S04]  /*1e00*/  FFMA R16, R25, R18, R16 ;  /* 0x0000001219107223 */ /* 0x004fc80000000010 */
[----:B---3--:R-:W-:-:S04]  /*1e10*/  FFMA R24, R27, R24, R16 ;  /* 0x000000181b187223 */ /* 0x008fc80000000010 */
[----:B-----5:R-:W-:Y:S01]  /*1e20*/  FFMA R24, R29, R26, R24 ;  /* 0x0000001a1d187223 */ /* 0x020fe20000000018 */
[----:B------:R-:W-:Y:S06]  /*1e30*/  BRA.U UP0, `(.L_x_19) ;  /* 0xfffffffd00147547 */ /* 0x000fec000b83ffff */
.L_x_18:
[----:B------:R-:W-:-:S09]  /*1e40*/  UISETP.NE.AND UP0, UPT, UR20, URZ, UPT ;  /* 0x000000ff1400728c */ /* 0x000fd2000bf05270 */
[----:B------:R-:W-:Y:S05]  /*1e50*/  BRA.U !UP0, `(.L_x_17) ;  /* 0x00000005088c7547 */ /* 0x000fea000b800000 */
[----:B------:R-:W-:Y:S02]  /*1e60*/  UIADD3 UR7, UPT, UPT, UR20, -0x1, URZ ;  /* 0xffffffff14077890 */ /* 0x000fe4000fffe0ff */
[----:B------:R-:W-:Y:S02]  /*1e70*/  UISETP.NE.AND UP1, UPT, UR21, URZ, UPT ;  /* 0x000000ff1500728c */ /* 0x000fe4000bf25270 */
[----:B------:R-:W-:-:S09]  /*1e80*/  UISETP.GE.U32.AND UP0, UPT, UR7, 0x7, UPT ;  /* 0x000000070700788c */ /* 0x000fd2000bf06070 */
[----:B------:R-:W-:Y:S05]  /*1e90*/  BRA.U !UP0, `(.L_x_20) ;  /* 0x0000000108a87547 */ /* 0x000fea000b800000 */
[----:B------:R-:W0:Y:S01]  /*1ea0*/  LDCU.64 UR8, c[0x0][0x3b0] ;  /* 0x00007600ff0877ac */ /* 0x000e220008000a00 */
[----:B------:R-:W1:Y:S01]  /*1eb0*/  LDC.64 R16, c[0x0][0x3b8] ;  /* 0x0000ee00ff107b82 */ /* 0x000e620000000a00 */
[----:B------:R-:W-:Y:S01]  /*1ec0*/  VIADD R13, R10, UR6 ;  /* 0x000000060a0d7c36 */ /* 0x000fe20008000000 */
[----:B------:R-:W-:-:S04]  /*1ed0*/  UIADD3 UR7, UPT, UPT, UR10, UR6, URZ ;  /* 0x000000060a077290 */ /* 0x000fc8000fffe0ff */
[----:B0-----:R-:W-:-:S06]  /*1ee0*/  UIMAD.WIDE UR8, UR7, 0x4, UR8 ;  /* 0x00000004070878a5 */ /* 0x001fcc000f8e0208 */
[----:B------:R-:W-:Y:S01]  /*1ef0*/  MOV R14, UR8 ;  /* 0x00000008000e7c02 */ /* 0x000fe20008000f00 */
[----:B------:R-:W-:Y:S02]  /*1f00*/  IMAD.U32 R15, RZ, RZ, UR9 ;  /* 0x00000009ff0f7e24 */ /* 0x000fe4000f8e00ff */
[----:B-1----:R-:W-:Y:S01]  /*1f10*/  IMAD.WIDE R16, R13, 0x4, R16 ;  /* 0x000000040d107825 */ /* 0x002fe200078e0210 */
[----:B------:R-:W-:Y:S02]  /*1f20*/  MOV R13, UR9 ;  /* 0x00000009000d7c02 */ /* 0x000fe40008000f00 */
[----:B------:R-:W2:Y:S01]  /*1f30*/  LDG.E R25, desc[UR18][R14.64] ;  /* 0x000000120e197981 */ /* 0x000ea2000c1e1900 */
[----:B------:R-:W-:-:S03]  /*1f40*/  IMAD.U32 R12, RZ, RZ, UR8 ;  /* 0x00000008ff0c7e24 */ /* 0x000fc6000f8e00ff */
[----:B------:R-:W2:Y:S04]  /*1f50*/  LDG.E R26, desc[UR18][R16.64] ;  /* 0x00000012101a7981 */ /* 0x000ea8000c1e1900 */
[----:B------:R-:W3:Y:S04]  /*1f60*/  LDG.E R12, desc[UR18][R12.64+0x4] ;  /* 0x000004120c0c7981 */ /* 0x000ee8000c1e1900 */
[----:B------:R-:W3:Y:S01]  /*1f70*/  LDG.E R29, desc[UR18][R16.64+0x4] ;  /* 0x00000412101d7981 */ /* 0x000ee2000c1e1900 */
[----:B------:R-:W-:Y:S02]  /*1f80*/  IMAD.U32 R18, RZ, RZ, UR8 ;  /* 0x00000008ff127e24 */ /* 0x000fe4000f8e00ff */
[----:B------:R-:W-:Y:S01]  /*1f90*/  IMAD.U32 R19, RZ, RZ, UR9 ;  /* 0x00000009ff137e24 */ /* 0x000fe2000f8e00ff */
[----:B------:R-:W4:Y:S04]  /*1fa0*/  LDG.E R14, desc[UR18][R14.64+0x8] ;  /* 0x000008120e0e7981 */ /* 0x000f28000c1e1900 */
[----:B------:R-:W4:Y:S04]  /*1fb0*/  LDG.E R27, desc[UR18][R16.64+0x8] ;  /* 0x00000812101b7981 */ /* 0x000f28000c1e1900 */
[----:B------:R-:W5:Y:S04]  /*1fc0*/  LDG.E R18, desc[UR18][R18.64+0xc] ;  /* 0x00000c1212127981 */ /* 0x000f68000c1e1900 */
[----:B------:R-:W5:Y:S01]  /*1fd0*/  LDG.E R28, desc[UR18][R16.64+0xc] ;  /* 0x00000c12101c7981 */ /* 0x000f62000c1e1900 */
[----:B--2---:R-:W-:Y:S01]  /*1fe0*/  FFMA R25, R25, R26, R24 ;  /* 0x0000001a19197223 */ /* 0x004fe20000000018 */
[----:B------:R-:W-:-:S02]  /*1ff0*/  MOV R24, UR8 ;  /* 0x0000000800187c02 */ /* 0x000fc40008000f00 */
[----:B------:R-:W2:Y:S01]  /*2000*/  LDG.E R26, desc[UR18][R16.64+0x10] ;  /* 0x00001012101a7981 */ /* 0x000ea2000c1e1900 */
[----:B---3--:R-:W-:Y:S01]  /*2010*/  FFMA R29, R12, R29, R25 ;  /* 0x0000001d0c1d7223 */ /* 0x008fe20000000019 */
[----:B------:R-:W-:Y:S02]  /*2020*/  IMAD.U32 R25, RZ, RZ, UR9 ;  /* 0x00000009ff197e24 */ /* 0x000fe4000f8e00ff */
[----:B------:R-:W-:-:S03]  /*2030*/  IMAD.U32 R12, RZ, RZ, UR8 ;  /* 0x00000008ff0c7e24 */ /* 0x000fc6000f8e00ff */
[----:B------:R-:W2:Y:S01]  /*2040*/  LDG.E R24, desc[UR18][R24.64+0x10] ;  /* 0x0000101218187981 */ /* 0x000ea2000c1e1900 */
[----:B----4-:R-:W-:Y:S01]  /*2050*/  FFMA R27, R14, R27, R29 ;  /* 0x0000001b0e1b7223 */ /* 0x010fe2000000001d */
[----:B------:R-:W-:Y:S02]  /*2060*/  MOV R14, UR8 ;  /* 0x00000008000e7c02 */ /* 0x000fe40008000f00 */
[----:B------:R-:W3:Y:S04]  /*2070*/  LDG.E R12, desc[UR18][R12.64+0x14] ;  /* 0x000014120c0c7981 */ /* 0x000ee8000c1e1900 */
[----:B------:R-:W3:Y:S01]  /*2080*/  LDG.E R29, desc[UR18][R16.64+0x14] ;  /* 0x00001412101d7981 */ /* 0x000ee2000c1e1900 */
[----:B-----5:R-:W-:Y:S01]  /*2090*/  FFMA R27, R18, R28, R27 ;  /* 0x0000001c121b7223 */ /* 0x020fe2000000001b */
[----:B------:R-:W-:-:S02]  /*20a0*/  IMAD.U32 R18, RZ, RZ, UR8 ;  /* 0x00000008ff127e24 */ /* 0x000fc4000f8e00ff */
[----:B------:R-:W4:Y:S04]  /*20b0*/  LDG.E R14, desc[UR18][R14.64+0x18] ;  /* 0x000018120e0e7981 */ /* 0x000f28000c1e1900 */
[----:B------:R-:W4:Y:S04]  /*20c0*/  LDG.E R28, desc[UR18][R16.64+0x18] ;  /* 0x00001812101c7981 */ /* 0x000f28000c1e1900 */
[----:B------:R-:W5:Y:S04]  /*20d0*/  LDG.E R13, desc[UR18][R16.64+0x1c] ;  /* 0x00001c12100d7981 */ /* 0x000f68000c1e1900 */
[----:B------:R-:W5:Y:S01]  /*20e0*/  LDG.E R18, desc[UR18][R18.64+0x1c] ;  /* 0x00001c1212127981 */ /* 0x000f62000c1e1900 */
[----:B------:R-:W-:Y:S01]  /*20f0*/  UIADD3 UR6, UPT, UPT, UR6, 0x8, URZ ;  /* 0x0000000806067890 */ /* 0x000fe2000fffe0ff */
[----:B--2---:R-:W-:-:S04]  /*2100*/  FFMA R27, R24, R26, R27 ;  /* 0x0000001a181b7223 */ /* 0x004fc8000000001b */
[----:B---3--:R-:W-:-:S04]  /*2110*/  FFMA R27, R12, R29, R27 ;  /* 0x0000001d0c1b7223 */ /* 0x008fc8000000001b */
[----:B----4-:R-:W-:-:S04]  /*2120*/  FFMA R27, R14, R28, R27 ;  /* 0x0000001c0e1b7223 */ /* 0x010fc8000000001b */
[----:B-----5:R-:W-:-:S07]  /*2130*/  FFMA R24, R18, R13, R27 ;  /* 0x0000000d12187223 */ /* 0x020fce000000001b */
.L_x_20:
        /* <DEDUP_REMOVED lines=10> */
[----:B------:R-:W-:Y:S01]  /*21e0*/  IMAD.U32 R17, RZ, RZ, UR9 ;  /* 0x00000009ff117e24 */ /* 0x000fe2000f8e00ff */
[----:B------:R-:W-:Y:S01]  /*21f0*/  MOV R16, UR8 ;  /* 0x0000000800107c02 */ /* 0x000fe20008000f00 */
[----:B-1----:R-:W-:Y:S01]  /*2200*/  IMAD.WIDE R12, R15, 0x4, R12 ;  /* 0x000000040f0c7825 */ /* 0x002fe200078e020c */
[----:B------:R-:W-:-:S03]  /*2210*/  MOV R15, UR9 ;  /* 0x00000009000f7c02 */ /* 0x000fc60008000f00 */
[----:B------:R-:W-:Y:S01]  /*2220*/  IMAD.U32 R14, RZ, RZ, UR8 ;  /* 0x00000008ff0e7e24 */ /* 0x000fe2000f8e00ff */
[----:B------:R-:W2:Y:S01]  /*2230*/  LDG.E R25, desc[UR18][R12.64] ;  /* 0x000000120c197981 */ /* 0x000ea2000c1e1900 */
[----:B------:R-:W-:-:S03]  /*2240*/  IMAD.U32 R18, RZ, RZ, UR8 ;  /* 0x00000008ff127e24 */ /* 0x000fc6000f8e00ff */
[----:B------:R-:W2:Y:S01]  /*2250*/  LDG.E R17, desc[UR18][R16.64] ;  /* 0x0000001210117981 */ /* 0x000ea2000c1e1900 */
[----:B------:R-:W-:Y:S01]  /*2260*/  IMAD.U32 R19, RZ, RZ, UR9 ;  /* 0x00000009ff137e24 */ /* 0x000fe2000f8e00ff */
[----:B------:R-:W-:Y:S02]  /*2270*/  MOV R26, UR8 ;  /* 0x00000008001a7c02 */ /* 0x000fe40008000f00 */
[----:B------:R-:W3:Y:S01]  /*2280*/  LDG.E R14, desc[UR18][R14.64+0x4] ;  /* 0x000004120e0e7981 */ /* 0x000ee2000c1e1900 */
[----:B------:R-:W-:-:S03]  /*2290*/  IMAD.U32 R27, RZ, RZ, UR9 ;  /* 0x00000009ff1b7e24 */ /* 0x000fc6000f8e00ff */
[----:B------:R-:W3:Y:S04]  /*22a0*/  LDG.E R29, desc[UR18][R12.64+0x4] ;  /* 0x000004120c1d7981 */ /* 0x000ee8000c1e1900 */
        /* <DEDUP_REMOVED lines=9> */
.L_x_21:
[----:B------:R-:W-:Y:S05]  /*2340*/  BRA.U !UP1, `(.L_x_17) ;  /* 0x0000000109507547 */ /* 0x000fea000b800000 */
[----:B------:R-:W0:Y:S01]  /*2350*/  LDC.64 R12, c[0x0][0x3b8] ;  /* 0x0000ee00ff0c7b82 */ /* 0x000e220000000a00 */
[----:B------:R-:W-:Y:S02]  /*2360*/  UIADD3 UR7, UPT, UPT, UR10, UR6, URZ ;  /* 0x000000060a077290 */ /* 0x000fe4000fffe0ff */
[----:B------:R-:W-:-:S04]  /*2370*/  VIADD R17, R10, UR6 ;  /* 0x000000060a117c36 */ /* 0x000fc80008000000 */
[----:B------:R-:W-:Y:S01]  /*2380*/  MOV R19, UR7 ;  /* 0x0000000700137c02 */ /* 0x000fe20008000f00 */
[----:B------:R-:W1:Y:S01]  /*2390*/  LDC.64 R14, c[0x0][0x3b0] ;  /* 0x0000ec00ff0e7b82 */ /* 0x000e620000000a00 */
[----:B0-----:R-:W-:-:S05]  /*23a0*/  IMAD.WIDE R12, R17, 0x4, R12 ;  /* 0x00000004110c7825 */ /* 0x001fca00078e020c */
[----:B------:R-:W2:Y:S01]  /*23b0*/  LDG.E R10, desc[UR18][R12.64] ;  /* 0x000000120c0a7981 */ /* 0x000ea2000c1e1900 */
[----:B-1----:R-:W-:-:S05]  /*23c0*/  IMAD.WIDE R14, R19, 0x4, R14 ;  /* 0x00000004130e7825 */ /* 0x002fca00078e020e */
[----:B------:R-:W2:Y:S01]  /*23d0*/  LDG.E R17, desc[UR18][R14.64] ;  /* 0x000000120e117981 */ /* 0x000ea2000c1e1900 */
[----:B------:R-:W-:Y:S01]  /*23e0*/  UISETP.NE.AND UP0, UPT, UR16, 0x1, UPT ;  /* 0x000000011000788c */ /* 0x000fe2000bf05270 */
[----:B--2---:R-:W-:-:S08]  /*23f0*/  FFMA R24, R17, R10, R24 ;  /* 0x0000000a11187223 */ /* 0x004fd00000000018 */
[----:B------:R-:W-:Y:S05]  /*2400*/  BRA.U !UP0, `(.L_x_17) ;  /* 0x0000000108207547 */ /* 0x000fea000b800000 */
[----:B------:R-:W-:Y:S01]  /*2410*/  UISETP.NE.AND UP0, UPT, UR16, 0x2, UPT ;  /* 0x000000021000788c */ /* 0x000fe2000bf05270 */
[----:B------:R-:W2:Y:S04]  /*2420*/  LDG.E R17, desc[UR18][R14.64+0x4] ;  /* 0x000004120e117981 */ /* 0x000ea8000c1e1900 */
[----:B------:R-:W2:Y:S01]  /*2430*/  LDG.E R10, desc[UR18][R12.64+0x4] ;  /* 0x000004120c0a7981 */ /* 0x000ea2000c1e1900 */
[----:B------:R-:W-:-:S13]  /*2440*/  PLOP3.LUT P0, PT, PT, PT, UP0, 0x80, 0x8 ;  /* 0x000000000008781c */ /* 0x000fda0003f0f008 */
[----:B------:R-:W3:Y:S04]  /*2450*/  @P0 LDG.E R19, desc[UR18][R14.64+0x8] ;  /* 0x000008120e130981 */ /* 0x000ee8000c1e1900 */
[----:B------:R-:W3:Y:S01]  /*2460*/  @P0 LDG.E R16, desc[UR18][R12.64+0x8] ;  /* 0x000008120c100981 */ /* 0x000ee2000c1e1900 */
[----:B--2---:R-:W-:-:S04]  /*2470*/  FFMA R24, R17, R10, R24 ;  /* 0x0000000a11187223 */ /* 0x004fc80000000018 */
[----:B---3--:R-:W-:-:S07]  /*2480*/  @P0 FFMA R24, R19, R16, R24 ;  /* 0x0000001013180223 */ /* 0x008fce0000000018 */
.L_x_17:
[----:B------:R-:W0:Y:S01]  /*2490*/  LDCU UR6, c[0x0][0x394] ;  /* 0x00007280ff0677ac */ /* 0x000e220008000800 */
[----:B------:R-:W2:Y:S01]  /*24a0*/  LDCU.128 UR8, c[0x0][0x3a0] ;  /* 0x00007400ff0877ac */ /* 0x000ea20008000c00 */
[----:B0-----:R-:W-:-:S04]  /*24b0*/  UIMAD UR17, UR4, UR6, UR5 ;  /* 0x00000006041172a4 */ /* 0x001fc8000f8e0205 */
[----:B--2---:R-:W-:-:S06]  /*24c0*/  UIMAD.WIDE.U32 UR6, UR17, 0x4, UR10 ;  /* 0x00000004110678a5 */ /* 0x004fcc000f8e000a */
[----:B-1----:R-:W-:Y:S02]  /*24d0*/  IMAD.U32 R15, RZ, RZ, UR7 ;  /* 0x00000007ff0f7e24 */ /* 0x002fe4000f8e00ff */
[----:B------:R-:W-:-:S05]  /*24e0*/  IMAD.U32 R14, RZ, RZ, UR6 ;  /* 0x00000006ff0e7e24 */ /* 0x000fca000f8e00ff */
[----:B------:R-:W2:Y:S01]  /*24f0*/  LDG.E R15, desc[UR18][R14.64] ;  /* 0x000000120e0f7981 */ /* 0x000ea2000c1e1900 */
[----:B------:R-:W-:-:S06]  /*2500*/  UIMAD.WIDE.U32 UR6, UR17, 0x4, UR8 ;  /* 0x00000004110678a5 */ /* 0x000fcc000f8e0008 */
[----:B------:R-:W-:Y:S01]  /*2510*/  MOV R12, UR6 ;  /* 0x00000006000c7c02 */ /* 0x000fe20008000f00 */
[----:B------:R-:W-:-:S05]  /*2520*/  IMAD.U32 R13, RZ, RZ, UR7 ;  /* 0x00000007ff0d7e24 */ /* 0x000fca000f8e00ff */
[----:B------:R0:W5:Y:S01]  /*2530*/  LDG.E R19, desc[UR18][R12.64] ;  /* 0x000000120c137981 */ /* 0x000162000c1e1900 */
[----:B------:R-:W-:Y:S01]  /*2540*/  BSSY.RECONVERGENT B0, `(.L_x_22) ;  /* 0x0000066000007945 */ /* 0x000fe20003800200 */
[----:B--2---:R-:W-:-:S04]  /*2550*/  FADD R24, R15, R24 ;  /* 0x000000180f187221 */ /* 0x004fc80000000000 */
[C---:B------:R-:W-:Y:S01]  /*2560*/  FMUL R10, R24.reuse, 0.63661974668502807617 ;  /* 0x3f22f983180a7820 */ /* 0x040fe20000400000 */
[----:B------:R-:W-:-:S05]  /*2570*/  FSETP.GE.AND P0, PT, |R24|, 105615, PT ;  /* 0x47ce47801800780b */ /* 0x000fca0003f06200 */
[----:B------:R-:W1:Y:S02]  /*2580*/  F2I.NTZ R10, R10 ;  /* 0x0000000a000a7305 */ /* 0x000e640000203100 */
[----:B-1----:R-:W-:-:S05]  /*2590*/  I2FP.F32.S32 R17, R10 ;  /* 0x0000000a00117245 */ /* 0x002fca0000201400 */
[----:B------:R-:W-:-:S04]  /*25a0*/  FFMA R16, R17, -1.5707962512969970703, R24 ;  /* 0xbfc90fda11107823 */ /* 0x000fc80000000018 */
[----:B------:R-:W-:-:S04]  /*25b0*/  FFMA R16, R17, -7.5497894158615963534e-08, R16 ;  /* 0xb3a2216811107823 */ /* 0x000fc80000000010 */
[----:B------:R-:W-:Y:S01]  /*25c0*/  FFMA R16, R17, -5.3903029534742383927e-15, R16 ;  /* 0xa7c234c511107823 */ /* 0x000fe20000000010 */
[----:B0-----:R-:W-:Y:S06]  /*25d0*/  @!P0 BRA `(.L_x_23) ;  /* 0x0000000400708947 */ /* 0x001fec0003800000 */
[----:B------:R-:W-:-:S13]  /*25e0*/  FSETP.NEU.AND P0, PT, |R24|, +INF , PT ;  /* 0x7f8000001800780b */ /* 0x000fda0003f0d200 */
[----:B------:R-:W-:Y:S05]  /*25f0*/  @!P0 BRA `(.L_x_24) ;  /* 0x0000000400608947 */ /* 0x000fea0003800000 */
[----:B------:R-:W0:Y:S01]  /*2600*/  LDC.64 R12, c[0x4][0x40] ;  /* 0x01001000ff0c7b82 */ /* 0x000e220000000a00 */
[----:B------:R-:W-:Y:S02]  /*2610*/  IMAD.SHL.U32 R10, R24, 0x100, RZ ;  /* 0x00000100180a7824 */ /* 0x000fe400078e00ff */
[----:B------:R-:W-:Y:S02]  /*2620*/  HFMA2 R25, -RZ, RZ, 0, 0 ;  /* 0x00000000ff197431 */ /* 0x000fe400000001ff */
[----:B------:R-:W-:Y:S01]  /*2630*/  IMAD.MOV.U32 R27, RZ, RZ, RZ ;  /* 0x000000ffff1b7224 */ /* 0x000fe200078e00ff */
[----:B------:R-:W-:Y:S01]  /*2640*/  UMOV UR6, URZ ;  /* 0x000000ff00067c82 */ /* 0x000fe20008000000 */
[----:B------:R-:W-:-:S07]  /*2650*/  LOP3.LUT R29, R10, 0x80000000, RZ, 0xfc, !PT ;  /* 0x800000000a1d7812 */ /* 0x000fce00078efcff */
.L_x_25:
[----:B0-----:R-:W-:-:S05]  /*2660*/  IMAD.WIDE.U32 R16, R27, 0x4, R12 ;  /* 0x000000041b107825 */ /* 0x001fca00078e000c */
[----:B------:R-:W2:Y:S01]  /*2670*/  LDG.E.CONSTANT R14, desc[UR18][R16.64] ;  /* 0x00000012100e7981 */ /* 0x000ea2000c1e9900 */
[C---:B------:R-:W-:Y:S01]  /*2680*/  IMAD.SHL.U32 R10, R27.reuse, 0x4, RZ ;  /* 0x000000041b0a7824 */ /* 0x040fe200078e00ff */
[----:B------:R-:W-:-:S04]  /*2690*/  IADD3 R27, PT, PT, R27, 0x1, RZ ;  /* 0x000000011b1b7810 */ /* 0x000fc80007ffe0ff */
        /* <DEDUP_REMOVED lines=22> */
[----:B------:R-:W-:-:S05]  /*2800*/  SHF.R.U32.HI R10, RZ, 0x5, R10 ;  /* 0x00000005ff0a7819 */ /* 0x000fca000001160a */
[----:B------:R-:W-:-:S05]  /*2810*/  IMAD.U32 R15, R10, -0x4, RZ ;  /* 0xfffffffc0a0f7824 */ /* 0x000fca00078e00ff */
[C---:B------:R-:W-:Y:S02]  /*2820*/  ISETP.EQ.AND P3, PT, R15.reuse, -0x18, PT ;  /* 0xffffffe80f00780c */ /* 0x040fe40003f62270 */
[C---:B------:R-:W-:Y:S02]  /*2830*/  ISETP.EQ.AND P4, PT, R15.reuse, -0x14, PT ;  /* 0xffffffec0f00780c */ /* 0x040fe40003f82270 */
[C---:B------:R-:W-:Y:S02]  /*2840*/  ISETP.EQ.AND P2, PT, R15.reuse, -0x10, PT ;  /* 0xfffffff00f00780c */ /* 0x040fe40003f42270 */
[C---:B------:R-:W-:Y:S02]  /*2850*/  ISETP.EQ.AND P1, PT, R15.reuse, -0xc, PT ;  /* 0xfffffff40f00780c */ /* 0x040fe40003f22270 */
[C---:B------:R-:W-:Y:S02]  /*2860*/  ISETP.EQ.AND P0, PT, R15.reuse, -0x8, PT ;  /* 0xfffffff80f00780c */ /* 0x040fe40003f02270 */
[----:B------:R-:W-:-:S03]  /*2870*/  ISETP.EQ.AND P5, PT, R15, RZ, PT ;  /* 0x000000ff0f00720c */ /* 0x000fc60003fa2270 */
[----:B------:R-:W-:Y:S02]  /*2880*/  @P3 MOV R10, R11 ;  /* 0x0000000b000a3202 */ /* 0x000fe40000000f00 */
[C---:B------:R-:W-:Y:S01]  /*2890*/  ISETP.EQ.AND P3, PT, R15.reuse, -0x4, PT ;  /* 0xfffffffc0f00780c */ /* 0x040fe20003f62270 */
[----:B------:R-:W-:Y:S01]  /*28a0*/  @P4 IMAD.MOV.U32 R13, RZ, RZ, R11 ;  /* 0x000000ffff0d4224 */ /* 0x000fe200078e000b */
[----:B------:R-:W-:Y:S01]  /*28b0*/  @P2 MOV R13, R20 ;  /* 0x00000014000d2202 */ /* 0x000fe20000000f00 */
[----:B------:R-:W-:Y:S01]  /*28c0*/  @P4 IMAD.MOV.U32 R10, RZ, RZ, R20 ;  /* 0x000000ffff0a4224 */ /* 0x000fe200078e0014 */
[----:B------:R-:W-:Y:S01]  /*28d0*/  ISETP.EQ.AND P4, PT, R15, 0x4, PT ;  /* 0x000000040f00780c */ /* 0x000fe20003f82270 */
[--C-:B------:R-:W-:Y:S01]  /*28e0*/  @P2 IMAD.MOV.U32 R10, RZ, RZ, R21.reuse ;  /* 0x000000ffff0a2224 */ /* 0x100fe200078e0015 */
[----:B------:R-:W-:Y:S01]  /*28f0*/  @P1 MOV R10, R22 ;  /* 0x00000016000a1202 */ /* 0x000fe20000000f00 */
[----:B------:R-:W-:Y:S02]  /*2900*/  @P1 IMAD.MOV.U32 R13, RZ, RZ, R21 ;  /* 0x000000ffff0d1224 */ /* 0x000fe400078e0015 */
[----:B------:R-:W-:-:S02]  /*2910*/  @P0 IMAD.MOV.U32 R13, RZ, RZ, R22 ;  /* 0x000000ffff0d0224 */ /* 0x000fc400078e0016 */
[----:B------:R-:W-:Y:S02]  /*2920*/  @P0 IMAD.MOV.U32 R10, RZ, RZ, R23 ;  /* 0x000000ffff0a0224 */ /* 0x000fe400078e0017 */
[----:B------:R-:W-:Y:S01]  /*2930*/  @P3 MOV R13, R23 ;  /* 0x00000017000d3202 */ /* 0x000fe20000000f00 */
[--C-:B------:R-:W-:Y:S01]  /*2940*/  @P3 IMAD.MOV.U32 R10, RZ, RZ, R9.reuse ;  /* 0x000000ffff0a3224 */ /* 0x100fe200078e0009 */
[----:B------:R-:W-:Y:S01]  /*2950*/  @P5 MOV R10, R25 ;  /* 0x00000019000a5202 */ /* 0x000fe20000000f00 */
[----:B------:R-:W-:Y:S02]  /*2960*/  @P5 IMAD.MOV.U32 R13, RZ, RZ, R9 ;  /* 0x000000ffff0d5224 */ /* 0x000fe400078e0009 */
[----:B------:R-:W-:Y:S01]  /*2970*/  @P4 IMAD.MOV.U32 R13, RZ, RZ, R25 ;  /* 0x000000ffff0d4224 */ /* 0x000fe200078e0019 */
[----:B------:R-:W-:Y:S06]  /*2980*/  @!P6 BRA `(.L_x_27) ;  /* 0x00000000002ce947 */ /* 0x000fec0003800000 */
[----:B------:R-:W-:Y:S01]  /*2990*/  @P2 IMAD.MOV.U32 R14, RZ, RZ, R11 ;  /* 0x000000ffff0e2224 */ /* 0x000fe200078e000b */
[----:B------:R-:W-:Y:S01]  /*29a0*/  @P1 MOV R14, R20 ;  /* 0x00000014000e1202 */ /* 0x000fe20000000f00 */
[----:B------:R-:W-:Y:S01]  /*29b0*/  @P0 IMAD.MOV.U32 R14, RZ, RZ, R21 ;  /* 0x000000ffff0e0224 */ /* 0x000fe200078e0015 */
[----:B------:R-:W-:Y:S02]  /*29c0*/  ISETP.EQ.AND P0, PT, R15, 0x8, PT ;  /* 0x000000080f00780c */ /* 0x000fe40003f02270 */
[----:B------:R-:W-:Y:S01]  /*29d0*/  @P3 MOV R14, R22 ;  /* 0x00000016000e3202 */ /* 0x000fe20000000f00 */
[----:B------:R-:W-:Y:S01]  /*29e0*/  @P5 IMAD.MOV.U32 R14, RZ, RZ, R23 ;  /* 0x000000ffff0e5224 */ /* 0x000fe200078e0017 */
[----:B------:R-:W-:Y:S02]  /*29f0*/  @P4 MOV R14, R9 ;  /* 0x00000009000e4202 */ /* 0x000fe40000000f00 */
[----:B------:R-:W-:-:S04]  /*2a00*/  LOP3.LUT R12, R12, 0x1f, RZ, 0xc0, !PT ;  /* 0x0000001f0c0c7812 */ /* 0x000fc800078ec0ff */
[----:B------:R-:W-:-:S03]  /*2a10*/  SHF.L.W.U32.HI R10, R13, R12, R10 ;  /* 0x0000000c0d0a7219 */ /* 0x000fc60000010e0a */
[----:B------:R-:W-:-:S05]  /*2a20*/  @P0 IMAD.MOV.U32 R14, RZ, RZ, R25 ;  /* 0x000000ffff0e0224 */ /* 0x000fca00078e0019 */
[----:B------:R-:W-:-:S07]  /*2a30*/  SHF.L.W.U32.HI R13, R14, R12, R13 ;  /* 0x0000000c0e0d7219 */ /* 0x000fce0000010e0d */
.L_x_27:
[----:B------:R-:W-:Y:S05]  /*2a40*/  BSYNC.RECONVERGENT B1 ;  /* 0x0000000000017941 */ /* 0x000fea0003800200 */
.L_x_26:
[C-C-:B------:R-:W-:Y:S01]  /*2a50*/  SHF.L.W.U32.HI R17, R13.reuse, 0x2, R10.reuse ;  /* 0x000000020d117819 */ /* 0x140fe20000010e0a */
[----:B------:R-:W-:Y:S01]  /*2a60*/  UMOV UR6, 0x54442d19 ;  /* 0x54442d1900067882 */ /* 0x000fe20000000000 */
[----:B------:R-:W-:Y:S01]  /*2a70*/  SHF.L.U32 R13, R13, 0x2, RZ ;  /* 0x000000020d0d7819 */ /* 0x000fe200000006ff */
[----:B------:R-:W-:Y:S01]  /*2a80*/  UMOV UR7, 0x3bf921fb ;  /* 0x3bf921fb00077882 */ /* 0x000fe20000000000 */
[----:B------:R-:W-:Y:S02]  /*2a90*/  SHF.R.S32.HI R14, RZ, 0x1f, R17 ;  /* 0x0000001fff0e7819 */ /* 0x000fe40000011411 */
[----:B------:R-:W-:Y:S02]  /*2aa0*/  SHF.R.U32.HI R10, RZ, 0x1e, R10 ;  /* 0x0000001eff0a7819 */ /* 0x000fe4000001160a */
[C---:B------:R-:W-:Y:S02]  /*2ab0*/  LOP3.LUT R12, R14.reuse, R13, RZ, 0x3c, !PT ;  /* 0x0000000d0e0c7212 */ /* 0x040fe400078e3cff */
[----:B------:R-:W-:-:S02]  /*2ac0*/  LOP3.LUT R13, R14, R17, RZ, 0x3c, !PT ;  /* 0x000000110e0d7212 */ /* 0x000fc400078e3cff */
[----:B------:R-:W-:Y:S02]  /*2ad0*/  ISETP.GE.AND P0, PT, R24, RZ, PT ;  /* 0x000000ff1800720c */ /* 0x000fe40003f06270 */
[C---:B------:R-:W-:Y:S02]  /*2ae0*/  LEA.HI R10, R17.reuse, R10, RZ, 0x1 ;  /* 0x0000000a110a7211 */ /* 0x040fe400078f08ff */
[----:B------:R-:W0:Y:S01]  /*2af0*/  I2F.F64.S64 R12, R12 ;  /* 0x0000000c000c7312 */ /* 0x000e220000301c00 */
[----:B------:R-:W-:Y:S02]  /*2b00*/  LOP3.LUT R24, R17, R24, RZ, 0x3c, !PT ;  /* 0x0000001811187212 */ /* 0x000fe400078e3cff */
[----:B------:R-:W-:Y:S02]  /*2b10*/  IMAD.MOV R16, RZ, RZ, -R10 ;  /* 0x000000ffff107224 */ /* 0x000fe400078e0a0a */
[----:B------:R-:W-:-:S04]  /*2b20*/  ISETP.GE.AND P1, PT, R24, RZ, PT ;  /* 0x000000ff1800720c */ /* 0x000fc80003f26270 */
[----:B------:R-:W-:Y:S01]  /*2b30*/  @!P0 MOV R10, R16 ;  /* 0x00000010000a8202 */ /* 0x000fe20000000f00 */
[----:B0-----:R-:W-:-:S10]  /*2b40*/  DMUL R14, R12, UR6 ;  /* 0x000000060c0e7c28 */ /* 0x001fd40008000000 */
[----:B------:R-:W0:Y:S02]  /*2b50*/  F2F.F32.F64 R14, R14 ;  /* 0x0000000e000e7310 */ /* 0x000e240000301000 */
[----:B0-----:R-:W-:Y:S01]  /*2b60*/  FSEL R16, -R14, R14, !P1 ;  /* 0x0000000e0e107208 */ /* 0x001fe20004800100 */
[----:B------:R-:W-:Y:S06]  /*2b70*/  BRA `(.L_x_23) ;  /* 0x0000000000087947 */ /* 0x000fec0003800000 */
.L_x_24:
[----:B------:R-:W-:Y:S01]  /*2b80*/  FMUL R16, RZ, R24 ;  /* 0x00000018ff107220 */ /* 0x000fe20000400000 */
[----:B------:R-:W-:-:S07]  /*2b90*/  IMAD.MOV.U32 R10, RZ, RZ, RZ ;  /* 0x000000ffff0a7224 */ /* 0x000fce00078e00ff */
.L_x_23:
[----:B------:R-:W-:Y:S05]  /*2ba0*/  BSYNC.RECONVERGENT B0 ;  /* 0x0000000000007941 */ /* 0x000fea0003800200 */
.L_x_22:
[----:B------:R-:W-:Y:S01]  /*2bb0*/  HFMA2 R12, -RZ, RZ, 0.487060546875, -0.0625 ;  /* 0x37cbac00ff0c7431 */ /* 0x000fe200000001ff */
[----:B------:R-:W-:Y:S01]  /*2bc0*/  LOP3.LUT R14, R10, 0x1, RZ, 0xc0, !PT ;  /* 0x000000010a0e7812 */ /* 0x000fe200078ec0ff */
[----:B------:R-:W-:Y:S01]  /*2bd0*/  FMUL R13, R16, R16 ;  /* 0x00000010100d7220 */ /* 0x000fe20000400000 */
[----:B------:R-:W0:Y:S01]  /*2be0*/  LDCU UR6, c[0x0][0x394] ;  /* 0x00007280ff0677ac */ /* 0x000e220008000800 */
[----:B------:R-:W-:Y:S01]  /*2bf0*/  IMAD.MOV.U32 R15, RZ, RZ, 0x3e2aaaa8 ;  /* 0x3e2aaaa8ff0f7424 */ /* 0x000fe200078e00ff */
[----:B------:R-:W-:Y:S01]  /*2c00*/  ISETP.NE.U32.AND P0, PT, R14, 0x1, PT ;  /* 0x000000010e00780c */ /* 0x000fe20003f05070 */
[----:B------:R-:W-:Y:S01]  /*2c10*/  IMAD.MOV.U32 R14, RZ, RZ, 0x3c0885e4 ;  /* 0x3c0885e4ff0e7424 */ /* 0x000fe200078e00ff */
[----:B------:R-:W-:Y:S01]  /*2c20*/  IADD3 R10, PT, PT, R10, 0x1, RZ ;  /* 0x000000010a0a7810 */ /* 0x000fe20007ffe0ff */
[----:B------:R-:W-:Y:S01]  /*2c30*/  UIADD3 UR5, UPT, UPT, UR5, 0x1, URZ ;  /* 0x0000000105057890 */ /* 0x000fe2000fffe0ff */
[----:B------:R-:W-:Y:S01]  /*2c40*/  FSEL R15, -R15, -0.4999999701976776123, !P0 ;  /* 0xbeffffff0f0f7808 */ /* 0x000fe20004000100 */
[----:B------:R-:W-:Y:S01]  /*2c50*/  FFMA R12, R13, R12, -0.0013887860113754868507 ;  /* 0xbab607ed0d0c7423 */ /* 0x000fe2000000000c */
[----:B------:R-:W-:-:S02]  /*2c60*/  FSEL R14, R14, 0.041666727513074874878, !P0 ;  /* 0x3d2aaabb0e0e7808 */ /* 0x000fc40004000000 */
[----:B------:R-:W-:Y:S02]  /*2c70*/  LOP3.LUT P1, RZ, R10, 0x2, RZ, 0xc0, !PT ;  /* 0x000000020aff7812 */ /* 0x000fe4000782c0ff */
[----:B------:R-:W-:Y:S02]  /*2c80*/  FSEL R12, R12, -0.00019574658654164522886, P0 ;  /* 0xb94d41530c0c7808 */ /* 0x000fe40000000000 */
[----:B------:R-:W-:-:S03]  /*2c90*/  FSEL R10, R16, 1, !P0 ;  /* 0x3f800000100a7808 */ /* 0x000fc60004000000 */
[----:B------:R-:W-:Y:S01]  /*2ca0*/  FFMA R12, R13, R12, R14 ;  /* 0x0000000c0d0c7223 */ /* 0x000fe2000000000e */
[----:B0-----:R-:W-:-:S03]  /*2cb0*/  UISETP.NE.AND UP0, UPT, UR5, UR6, UPT ;  /* 0x000000060500728c */ /* 0x001fc6000bf05270 */
[C---:B------:R-:W-:Y:S01]  /*2cc0*/  FFMA R12, R13.reuse, R12, R15 ;  /* 0x0000000c0d0c7223 */ /* 0x040fe2000000000f */
[----:B------:R-:W-:-:S04]  /*2cd0*/  FFMA R13, R13, R10, RZ ;  /* 0x0000000a0d0d7223 */ /* 0x000fc800000000ff */
[----:B------:R-:W-:-:S04]  /*2ce0*/  FFMA R10, R13, R12, R10 ;  /* 0x0000000c0d0a7223 */ /* 0x000fc8000000000a */
[----:B------:R-:W-:-:S04]  /*2cf0*/  @P1 FADD R10, RZ, -R10 ;  /* 0x8000000aff0a1221 */ /* 0x000fc80000000000 */
[----:B-----5:R-:W-:Y:S01]  /*2d00*/  FFMA R8, R19, R10, R8 ;  /* 0x0000000a13087223 */ /* 0x020fe20000000008 */
[----:B------:R-:W-:Y:S06]  /*2d10*/  BRA.U UP0, `(.L_x_28) ;  /* 0xffffffed00147547 */ /* 0x000fec000b83ffff */
[----:B------:R-:W-:Y:S01]  /*2d20*/  BSSY.RECONVERGENT B0, `(.L_x_29) ;  /* 0x0000015000007945 */ /* 0x000fe20003800200 */
[----:B------:R-:W-:-:S07]  /*2d30*/  MOV R10, 0x2f800000 ;  /* 0x2f800000000a7802 */ /* 0x000fce0000000f00 */
.L_x_30:
[----:B------:R-:W-:Y:S02]  /*2d40*/  SHF.R.U32.HI R13, RZ, 0x2, R2 ;  /* 0x00000002ff0d7819 */ /* 0x000fe40000011602 */
[----:B------:R-:W-:Y:S01]  /*2d50*/  MOV R17, R3 ;  /* 0x0000000300117202 */ /* 0x000fe20000000f00 */
[----:B------:R-:W-:Y:S01]  /*2d60*/  IMAD.MOV.U32 R3, RZ, RZ, R5 ;  /* 0x000000ffff037224 */ /* 0x000fe200078e0005 */
[----:B------:R-:W-:Y:S01]  /*2d70*/  LOP3.LUT R13, R13, R2, RZ, 0x3c, !PT ;  /* 0x000000020d0d7212 */ /* 0x000fe200078e3cff */
[----:B------:R-:W-:Y:S01]  /*2d80*/  IMAD.SHL.U32 R2, R7, 0x10, RZ ;  /* 0x0000001007027824 */ /* 0x000fe200078e00ff */
[----:B------:R-:W-:Y:S02]  /*2d90*/  MOV R5, R6 ;  /* 0x0000000600057202 */ /* 0x000fe40000000f00 */
[----:B------:R-:W-:Y:S02]  /*2da0*/  SHF.L.U32 R12, R13, 0x1, RZ ;  /* 0x000000010d0c7819 */ /* 0x000fe400000006ff */
[----:B------:R-:W-:-:S02]  /*2db0*/  MOV R6, R7 ;  /* 0x0000000700067202 */ /* 0x000fc40000000f00 */
[----:B------:R-:W-:Y:S01]  /*2dc0*/  LOP3.LUT R2, R7, R2, R12, 0x96, !PT ;  /* 0x0000000207027212 */ /* 0x000fe200078e960c */
[----:B------:R-:W-:Y:S01]  /*2dd0*/  IMAD.MOV.U32 R12, RZ, RZ, R4 ;  /* 0x000000ffff0c7224 */ /* 0x000fe200078e0004 */
[----:B------:R-:W-:Y:S02]  /*2de0*/  IADD3 R4, PT, PT, R4, 0x587c5, RZ ;  /* 0x000587c504047810 */ /* 0x000fe40007ffe0ff */
[----:B------:R-:W-:-:S05]  /*2df0*/  LOP3.LUT R13, R2, R13, RZ, 0x3c, !PT ;  /* 0x0000000d020d7212 */ /* 0x000fca00078e3cff */
[----:B------:R-:W-:Y:S02]  /*2e00*/  IMAD.IADD R2, R13, 0x1, R4 ;  /* 0x000000010d027824 */ /* 0x000fe400078e0204 */
[----:B------:R-:W-:-:S03]  /*2e10*/  IMAD.MOV.U32 R7, RZ, RZ, R13 ;  /* 0x000000ffff077224 */ /* 0x000fc600078e000d */
[----:B------:R-:W-:Y:S01]  /*2e20*/  I2FP.F32.U32 R15, R2 ;  /* 0x00000002000f7245 */ /* 0x000fe20000201000 */
[----:B------:R-:W-:-:S04]  /*2e30*/  IMAD.MOV.U32 R2, RZ, RZ, R17 ;  /* 0x000000ffff027224 */ /* 0x000fc800078e0011 */
[----:B------:R-:W-:-:S05]  /*2e40*/  FFMA R15, R15, R10, 1.1641532182693481445e-10 ;  /* 0x2f0000000f0f7423 */ /* 0x000fca000000000a */
[----:B------:R-:W-:-:S13]  /*2e50*/  FSETP.NEU.AND P0, PT, R15, RZ, PT ;  /* 0x000000ff0f00720b */ /* 0x000fda0003f0d000 */
[----:B------:R-:W-:Y:S05]  /*2e60*/  @!P0 BRA `(.L_x_30) ;  /* 0xfffffffc00b48947 */ /* 0x000fea000383ffff */
[----:B------:R-:W-:Y:S05]  /*2e70*/  BSYNC.RECONVERGENT B0 ;  /* 0x0000000000007941 */ /* 0x000fea0003800200 */
.L_x_29:
[----:B------:R-:W-:Y:S01]  /*2e80*/  SHF.R.U32.HI R2, RZ, 0x2, R17 ;  /* 0x00000002ff027819 */ /* 0x000fe20000011611 */
[----:B------:R-:W-:Y:S01]  /*2e90*/  FMUL R14, R15, 8388608 ;  /* 0x4b0000000f0e7820 */ /* 0x000fe20000400000 */
[----:B------:R-:W-:Y:S01]  /*2ea0*/  SHF.L.U32 R13, R7, 0x4, RZ ;  /* 0x00000004070d7819 */ /* 0x000fe200000006ff */
[----:B------:R-:W-:Y:S01]  /*2eb0*/  HFMA2 R19, -RZ, RZ, 1.5048828125, 33.21875 ;  /* 0x3e055027ff137431 */ /* 0x000fe200000001ff */
[----:B------:R-:W-:Y:S01]  /*2ec0*/  LOP3.LUT R2, R2, R17, RZ, 0x3c, !PT ;  /* 0x0000001102027212 */ /* 0x000fe200078e3cff */
[----:B------:R-:W-:Y:S01]  /*2ed0*/  UMOV UR6, 0x54442d18 ;  /* 0x54442d1800067882 */ /* 0x000fe20000000000 */
[----:B------:R-:W-:Y:S01]  /*2ee0*/  FSETP.GEU.AND P0, PT, R15, 1.175494350822287508e-38, PT ;  /* 0x008000000f00780b */ /* 0x000fe20003f0e000 */
[----:B------:R-:W-:Y:S01]  /*2ef0*/  UMOV UR7, 0x401921fb ;  /* 0x401921fb00077882 */ /* 0x000fe20000000000 */
[----:B------:R-:W-:Y:S01]  /*2f00*/  BSSY.RECONVERGENT B0, `(.L_x_31) ;  /* 0x0000088000007945 */ /* 0x000fe20003800200 */
[----:B------:R-:W-:Y:S01]  /*2f10*/  IMAD.SHL.U32 R4, R2, 0x2, RZ ;  /* 0x0000000202047824 */ /* 0x000fe200078e00ff */
[----:B------:R-:W-:-:S04]  /*2f20*/  FSEL R14, R14, R15, !P0 ;  /* 0x0000000f0e0e7208 */ /* 0x000fc80004000000 */
[----:B------:R-:W-:Y:S02]  /*2f30*/  LOP3.LUT R2, R2, R4, R13, 0x96, !PT ;  /* 0x0000000402027212 */ /* 0x000fe400078e960d */
[----:B------:R-:W-:Y:S02]  /*2f40*/  IADD3 R4, PT, PT, R12, 0xb0f8a, RZ ;  /* 0x000b0f8a0c047810 */ /* 0x000fe40007ffe0ff */
[----:B------:R-:W-:Y:S02]  /*2f50*/  LOP3.LUT R17, R2, R7, RZ, 0x3c, !PT ;  /* 0x0000000702117212 */ /* 0x000fe400078e3cff */
[----:B------:R-:W-:-:S03]  /*2f60*/  IADD3 R15, PT, PT, R14, -0x3f2aaaab, RZ ;  /* 0xc0d555550e0f7810 */ /* 0x000fc60007ffe0ff */
[----:B------:R-:W-:Y:S01]  /*2f70*/  IMAD.IADD R2, R17, 0x1, R4 ;  /* 0x0000000111027824 */ /* 0x000fe200078e0204 */
[----:B------:R-:W-:-:S04]  /*2f80*/  LOP3.LUT R15, R15, 0xff800000, RZ, 0xc0, !PT ;  /* 0xff8000000f0f7812 */ /* 0x000fc800078ec0ff */
[----:B------:R-:W-:-:S05]  /*2f90*/  I2FP.F32.U32 R13, R2 ;  /* 0x00000002000d7245 */ /* 0x000fca0000201000 */
[----:B------:R-:W-:Y:S01]  /*2fa0*/  FFMA R16, R13, R10, 1.1641532182693481445e-10 ;  /* 0x2f0000000d107423 */ /* 0x000fe2000000000a */
[----:B------:R-:W-:Y:S01]  /*2fb0*/  IMAD.IADD R10, R14, 0x1, -R15 ;  /* 0x000000010e0a7824 */ /* 0x000fe200078e0a0f */
[----:B------:R-:W-:Y:S02]  /*2fc0*/  I2FP.F32.S32 R15, R15 ;  /* 0x0000000f000f7245 */ /* 0x000fe40000201400 */
[----:B------:R0:W1:Y:S01]  /*2fd0*/  F2F.F64.F32 R12, R16 ;  /* 0x00000010000c7310 */ /* 0x0000620000201800 */
[----:B------:R-:W-:-:S04]  /*2fe0*/  FADD R10, R10, -1 ;  /* 0xbf8000000a0a7421 */ /* 0x000fc80000000000 */
[----:B------:R-:W-:Y:S01]  /*2ff0*/  FFMA R19, R10, -R19, 0.14084610342979431152 ;  /* 0x3e1039f60a137423 */ /* 0x000fe20000000813 */
[----:B0-----:R-:W-:-:S03]  /*3000*/  FSEL R16, RZ, -23, P0 ;  /* 0xc1b80000ff107808 */ /* 0x001fc60000000000 */
[----:B------:R-:W-:Y:S01]  /*3010*/  FFMA R19, R10, R19, -0.12148627638816833496 ;  /* 0xbdf8cdcc0a137423 */ /* 0x000fe20000000013 */
[----:B------:R-:W-:-:S03]  /*3020*/  ISETP.GT.U32.AND P0, PT, R14, 0x7f7fffff, PT ;  /* 0x7f7fffff0e00780c */ /* 0x000fc60003f04070 */
[C---:B------:R-:W-:Y:S01]  /*3030*/  FFMA R19, R10.reuse, R19, 0.13980610668659210205 ;  /* 0x3e0f29550a137423 */ /* 0x040fe20000000013 */
[----:B------:R-:W-:Y:S01]  /*3040*/  FFMA R15, R15, 1.1920928955078125e-07, R16 ;  /* 0x340000000f0f7823 */ /* 0x000fe20000000010 */
[----:B-1----:R-:W-:Y:S02]  /*3050*/  DMUL R12, R12, UR6 ;  /* 0x000000060c0c7c28 */ /* 0x002fe40008000000 */
[----:B------:R-:W-:-:S04]  /*3060*/  FFMA R19, R10, R19, -0.16684235632419586182 ;  /* 0xbe2ad8b90a137423 */ /* 0x000fc80000000013 */
[----:B------:R-:W0:Y:S01]  /*3070*/  F2F.F32.F64 R2, R12 ;  /* 0x0000000c00027310 */ /* 0x000e220000301000 */
[----:B------:R-:W-:-:S04]  /*3080*/  FFMA R19, R10, R19, 0.20012299716472625732 ;  /* 0x3e4ced0b0a137423 */ /* 0x000fc80000000013 */
[----:B------:R-:W-:-:S04]  /*3090*/  FFMA R19, R10, R19, -0.24999669194221496582 ;  /* 0xbe7fff220a137423 */ /* 0x000fc80000000013 */
[----:B------:R-:W-:-:S04]  /*30a0*/  FFMA R19, R10, R19, 0.33333182334899902344 ;  /* 0x3eaaaa780a137423 */ /* 0x000fc80000000013 */
[----:B------:R-:W-:Y:S01]  /*30b0*/  FFMA R19, R10, R19, -0.5 ;  /* 0xbf0000000a137423 */ /* 0x000fe20000000013 */
[C---:B0-----:R-:W-:Y:S01]  /*30c0*/  FMUL R18, R2.reuse, 0.63661974668502807617 ;  /* 0x3f22f98302127820 */ /* 0x041fe20000400000 */
[----:B------:R-:W-:Y:S02]  /*30d0*/  FSETP.GE.AND P1, PT, |R2|, 105615, PT ;  /* 0x47ce47800200780b */ /* 0x000fe40003f26200 */
[----:B------:R-:W-:-:S03]  /*30e0*/  FMUL R19, R10, R19 ;  /* 0x000000130a137220 */ /* 0x000fc60000400000 */
[----:B------:R-:W0:Y:S01]  /*30f0*/  F2I.NTZ R18, R18 ;  /* 0x0000001200127305 */ /* 0x000e220000203100 */
[----:B------:R-:W-:Y:S01]  /*3100*/  FFMA R10, R10, R19, R10 ;  /* 0x000000130a0a7223 */ /* 0x000fe2000000000a */
[----:B------:R-:W-:-:S03]  /*3110*/  IMAD.MOV.U32 R19, RZ, RZ, 0x7f800000 ;  /* 0x7f800000ff137424 */ /* 0x000fc600078e00ff */
[----:B------:R-:W-:Y:S01]  /*3120*/  FFMA R10, R15, 0.69314718246459960938, R10 ;  /* 0x3f3172180f0a7823 */ /* 0x000fe2000000000a */
[C---:B------:R-:W-:Y:S01]  /*3130*/  @P0 FFMA R10, R14.reuse, R19, +INF ;  /* 0x7f8000000e0a0423 */ /* 0x040fe20000000013 */
[----:B------:R-:W-:-:S03]  /*3140*/  FSETP.NEU.AND P0, PT, R14, RZ, PT ;  /* 0x000000ff0e00720b */ /* 0x000fc60003f0d000 */
[----:B------:R-:W-:Y:S01]  /*3150*/  FMUL R16, R10, -2 ;  /* 0xc00000000a107820 */ /* 0x000fe20000400000 */
[----:B0-----:R-:W-:-:S04]  /*3160*/  I2FP.F32.S32 R13, R18 ;  /* 0x00000012000d7245 */ /* 0x001fc80000201400 */
[----:B------:R-:W-:Y:S01]  /*3170*/  FSEL R16, R16, +INF , P0 ;  /* 0x7f80000010107808 */ /* 0x000fe20000000000 */
[----:B------:R-:W-:-:S04]  /*3180*/  FFMA R12, R13, -1.5707962512969970703, R2 ;  /* 0xbfc90fda0d0c7823 */ /* 0x000fc80000000002 */
[----:B------:R-:W-:-:S04]  /*3190*/  FFMA R12, R13, -7.5497894158615963534e-08, R12 ;  /* 0xb3a221680d0c7823 */ /* 0x000fc8000000000c */
[----:B------:R-:W-:Y:S01]  /*31a0*/  FFMA R10, R13, -5.3903029534742383927e-15, R12 ;  /* 0xa7c234c50d0a7823 */ /* 0x000fe2000000000c */
[----:B------:R-:W-:Y:S06]  /*31b0*/  @!P1 BRA `(.L_x_32) ;  /* 0x0000000400709947 */ /* 0x000fec0003800000 */
[----:B------:R-:W-:-:S13]  /*31c0*/  FSETP.NEU.AND P0, PT, |R2|, +INF , PT ;  /* 0x7f8000000200780b */ /* 0x000fda0003f0d200 */
[----:B------:R-:W-:Y:S05]  /*31d0*/  @!P0 BRA `(.L_x_33) ;  /* 0x0000000400608947 */ /* 0x000fea0003800000 */
[----:B------:R-:W0:Y:S01]  /*31e0*/  LDC.64 R12, c[0x4][0x40] ;  /* 0x01001000ff0c7b82 */ /* 0x000e220000000a00 */
[----:B------:R-:W-:Y:S01]  /*31f0*/  SHF.L.U32 R10, R2, 0x8, RZ ;  /* 0x00000008020a7819 */ /* 0x000fe200000006ff */
[----:B------:R-:W-:Y:S01]  /*3200*/  IMAD.MOV.U32 R25, RZ, RZ, RZ ;  /* 0x000000ffff197224 */ /* 0x000fe200078e00ff */
[----:B------:R-:W-:Y:S01]  /*3210*/  MOV R27, RZ ;  /* 0x000000ff001b7202 */ /* 0x000fe20000000f00 */
[----:B------:R-:W-:Y:S01]  /*3220*/  UMOV UR5, URZ ;  /* 0x000000ff00057c82 */ /* 0x000fe20008000000 */
[----:B------:R-:W-:-:S07]  /*3230*/  LOP3.LUT R29, R10, 0x80000000, RZ, 0xfc, !PT ;  /* 0x800000000a1d7812 */ /* 0x000fce00078efcff */
.L_x_34:
        /* <DEDUP_REMOVED lines=17> */
[----:B------:R-:W-:Y:S01]  /*3350*/  @P2 IMAD.MOV.U32 R23, RZ, RZ, R10 ;  /* 0x000000ffff172224 */ /* 0x000fe200078e000a */
[-C--:B------:R-:W-:Y:S02]  /*3360*/  @P3 MOV R22, R10.reuse ;  /* 0x0000000a00163202 */ /* 0x080fe40000000f00 */
[----:B------:R-:W-:-:S07]  /*3370*/  @P1 MOV R9, R10 ;  /* 0x0000000a00091202 */ /* 0x000fce0000000f00 */
        /* <DEDUP_REMOVED lines=14> */
[----:B------:R-:W-:Y:S01]  /*3460*/  @P3 IMAD.MOV.U32 R10, RZ, RZ, R11 ;  /* 0x000000ffff0a3224 */ /* 0x000fe200078e000b */
[C---:B------:R-:W-:Y:S01]  /*3470*/  ISETP.EQ.AND P3, PT, R15.reuse, -0x4, PT ;  /* 0xfffffffc0f00780c */ /* 0x040fe20003f62270 */
[----:B------:R-:W-:Y:S01]  /*3480*/  @P4 IMAD.MOV.U32 R10, RZ, RZ, R20 ;  /* 0x000000ffff0a4224 */ /* 0x000fe200078e0014 */
[----:B------:R-:W-:Y:S01]  /*3490*/  @P4 MOV R13, R11 ;  /* 0x0000000b000d4202 */ /* 0x000fe20000000f00 */
[----:B------:R-:W-:Y:S01]  /*34a0*/  @P2 IMAD.MOV.U32 R10, RZ, RZ, R21 ;  /* 0x000000ffff0a2224 */ /* 0x000fe200078e0015 */
[----:B------:R-:W-:Y:S01]  /*34b0*/  ISETP.EQ.AND P4, PT, R15, 0x4, PT ;  /* 0x000000040f00780c */ /* 0x000fe20003f82270 */
[----:B------:R-:W-:Y:S01]  /*34c0*/  @P1 IMAD.MOV.U32 R10, RZ, RZ, R22 ;  /* 0x000000ffff0a1224 */ /* 0x000fe200078e0016 */
[----:B------:R-:W-:Y:S01]  /*34d0*/  @P2 MOV R13, R20 ;  /* 0x00000014000d2202 */ /* 0x000fe20000000f00 */
[----:B------:R-:W-:Y:S01]  /*34e0*/  @P0 IMAD.MOV.U32 R10, RZ, RZ, R23 ;  /* 0x000000ffff0a0224 */ /* 0x000fe200078e0017 */
[----:B------:R-:W-:Y:S02]  /*34f0*/  @P1 MOV R13, R21 ;  /* 0x00000015000d1202 */ /* 0x000fe40000000f00 */
[----:B------:R-:W-:-:S03]  /*3500*/  @P0 MOV R13, R22 ;  /* 0x00000016000d0202 */ /* 0x000fc60000000f00 */
[----:B------:R-:W-:Y:S01]  /*3510*/  @P3 MOV R13, R23 ;  /* 0x00000017000d3202 */ /* 0x000fe20000000f00 */
[----:B------:R-:W-:Y:S01]  /*3520*/  @P3 IMAD.MOV.U32 R10, RZ, RZ, R9 ;  /* 0x000000ffff0a3224 */ /* 0x000fe200078e0009 */
[----:B------:R-:W-:Y:S01]  /*3530*/  @P5 MOV R13, R9 ;  /* 0x00000009000d5202 */ /* 0x000fe20000000f00 */
[----:B------:R-:W-:Y:S01]  /*3540*/  @P5 IMAD.MOV.U32 R10, RZ, RZ, R25 ;  /* 0x000000ffff0a5224 */ /* 0x000fe200078e0019 */
[----:B------:R-:W-:Y:S01]  /*3550*/  @P4 MOV R13, R25 ;  /* 0x00000019000d4202 */ /* 0x000fe20000000f00 */
        /* <DEDUP_REMOVED lines=12> */
.L_x_36:
[----:B------:R-:W-:Y:S05]  /*3620*/  BSYNC.RECONVERGENT B1 ;  /* 0x0000000000017941 */ /* 0x000fea0003800200 */
.L_x_35:
        /* <DEDUP_REMOVED lines=17> */
[----:B0-----:R-:W-:Y:S01]  /*3740*/  FSEL R10, -R14, R14, !P1 ;  /* 0x0000000e0e0a7208 */ /* 0x001fe20004800100 */
[----:B------:R-:W-:Y:S06]  /*3750*/  BRA `(.L_x_32) ;  /* 0x0000000000087947 */ /* 0x000fec0003800000 */
.L_x_33:
[----:B------:R-:W-:Y:S01]  /*3760*/  FMUL R10, RZ, R2 ;  /* 0x00000002ff0a7220 */ /* 0x000fe20000400000 */
[----:B------:R-:W-:-:S07]  /*3770*/  IMAD.MOV.U32 R18, RZ, RZ, RZ ;  /* 0x000000ffff127224 */ /* 0x000fce00078e00ff */
.L_x_32:
[----:B------:R-:W-:Y:S05]  /*3780*/  BSYNC.RECONVERGENT B0 ;  /* 0x0000000000007941 */ /* 0x000fea0003800200 */
.L_x_31:
        /* <DEDUP_REMOVED lines=8> */
[----:B------:R1:W2:Y:S01]  /*3810*/  MUFU.RSQ R15, R16 ;  /* 0x00000010000f7308 */ /* 0x0002a20000001400 */
[----:B------:R-:W-:Y:S01]  /*3820*/  FSEL R14, -R14, -0.4999999701976776123, !P0 ;  /* 0xbeffffff0e0e7808 */ /* 0x000fe20004000100 */
[----:B------:R-:W-:Y:S01]  /*3830*/  FFMA R2, R13, R2, -0.0013887860113754868507 ;  /* 0xbab607ed0d027423 */ /* 0x000fe20000000002 */
[----:B------:R-:W-:Y:S01]  /*3840*/  FSEL R12, R12, 0.041666727513074874878, !P0 ;  /* 0x3d2aaabb0c0c7808 */ /* 0x000fe20004000000 */
[----:B------:R-:W-:Y:S01]  /*3850*/  BSSY.RECONVERGENT B0, `(.L_x_37) ;  /* 0x0000016000007945 */ /* 0x000fe20003800200 */
[----:B------:R-:W-:-:S02]  /*3860*/  LOP3.LUT P1, RZ, R18, 0x2, RZ, 0xc0, !PT ;  /* 0x0000000212ff7812 */ /* 0x000fc4000782c0ff */
[----:B------:R-:W-:-:S05]  /*3870*/  FSEL R2, R2, -0.00019574658654164522886, P0 ;  /* 0xb94d415302027808 */ /* 0x000fca0000000000 */
[C---:B------:R-:W-:Y:S01]  /*3880*/  FFMA R12, R13.reuse, R2, R12 ;  /* 0x000000020d0c7223 */ /* 0x040fe2000000000c */
[----:B------:R-:W-:Y:S02]  /*3890*/  FSEL R2, R10, 1, !P0 ;  /* 0x3f8000000a027808 */ /* 0x000fe40004000000 */
[----:B------:R-:W-:Y:S01]  /*38a0*/  IADD3 R10, PT, PT, R16, -0xd000000, RZ ;  /* 0xf3000000100a7810 */ /* 0x000fe20007ffe0ff */
[C---:B------:R-:W-:Y:S02]  /*38b0*/  FFMA R12, R13.reuse, R12, R14 ;  /* 0x0000000c0d0c7223 */ /* 0x040fe4000000000e */
[----:B------:R-:W-:Y:S01]  /*38c0*/  FFMA R13, R13, R2, RZ ;  /* 0x000000020d0d7223 */ /* 0x000fe200000000ff */
[----:B------:R-:W-:Y:S01]  /*38d0*/  ISETP.GT.U32.AND P0, PT, R10, 0x727fffff, PT ;  /* 0x727fffff0a00780c */ /* 0x000fe20003f04070 */
[----:B0-----:R-:W-:Y:S02]  /*38e0*/  FMUL R10, R8, UR5 ;  /* 0x00000005080a7c20 */ /* 0x001fe40008400000 */
[----:B------:R-:W-:-:S04]  /*38f0*/  FFMA R2, R13, R12, R2 ;  /* 0x0000000c0d027223 */ /* 0x000fc80000000002 */
[----:B------:R-:W-:-:S06]  /*3900*/  @P1 FADD R2, RZ, -R2 ;  /* 0x80000002ff021221 */ /* 0x000fcc0000000000 */
[----:B-12---:R-:W-:Y:S05]  /*3910*/  @!P0 BRA `(.L_x_38) ;  /* 0x0000000000148947 */ /* 0x006fea0003800000 */
[----:B------:R-:W-:Y:S01]  /*3920*/  IMAD.MOV.U32 R8, RZ, RZ, R16 ;  /* 0x000000ffff087224 */ /* 0x000fe200078e0010 */
[----:B------:R-:W-:-:S07]  /*3930*/  MOV R12, 0x3950 ;  /* 0x00003950000c7802 */ /* 0x000fce0000000f00 */
[----:B------:R-:W-:Y:S05]  /*3940*/  CALL.REL.NOINC `($__internal_0_$__cuda_sm20_sqrt_rn_f32_slowpath) ;  /* 0x00000000006c7944 */ /* 0x000fea0003c00000 */
[----:B------:R-:W-:Y:S01]  /*3950*/  MOV R19, R15 ;  /* 0x0000000f00137202 */ /* 0x000fe20000000f00 */
[----:B------:R-:W-:Y:S06]  /*3960*/  BRA `(.L_x_39) ;  /* 0x0000000000107947 */ /* 0x000fec0003800000 */
.L_x_38:
[----:B------:R-:W-:Y:S01]  /*3970*/  FMUL.FTZ R19, R16, R15 ;  /* 0x0000000f10137220 */ /* 0x000fe20000410000 */
[----:B------:R-:W-:-:S03]  /*3980*/  FMUL.FTZ R8, R15, 0.5 ;  /* 0x3f0000000f087820 */ /* 0x000fc60000410000 */
[----:B------:R-:W-:-:S04]  /*3990*/  FFMA R16, -R19, R19, R16 ;  /* 0x0000001313107223 */ /* 0x000fc80000000110 */
[----:B------:R-:W-:-:S07]  /*39a0*/  FFMA R19, R16, R8, R19 ;  /* 0x0000000810137223 */ /* 0x000fce0000000013 */
.L_x_39:
[----:B------:R-:W-:Y:S05]  /*39b0*/  BSYNC.RECONVERGENT B0 ;  /* 0x0000000000007941 */ /* 0x000fea0003800200 */
.L_x_37:
[----:B------:R-:W0:Y:S01]  /*39c0*/  LDCU UR5, c[0x0][0x39c] ;  /* 0x00007380ff0577ac */ /* 0x000e220008000800 */
[----:B------:R-:W1:Y:S01]  /*39d0*/  LDC R27, c[0x0][0x390] ;  /* 0x0000e400ff1b7b82 */ /* 0x000e620000000800 */
[----:B------:R-:W-:-:S07]  /*39e0*/  FMUL R19, R2, R19 ;  /* 0x0000001302137220 */ /* 0x000fce0000400000 */
[----:B------:R-:W2:Y:S08]  /*39f0*/  LDC.64 R12, c[0x0][0x3c8] ;  /* 0x0000f200ff0c7b82 */ /* 0x000eb00000000a00 */
[----:B------:R-:W3:Y:S01]  /*3a00*/  LDC.64 R14, c[0x0][0x3c0] ;  /* 0x0000f000ff0e7b82 */ /* 0x000ee20000000a00 */
[----:B0-----:R-:W-:Y:S01]  /*3a10*/  FFMA R19, R19, UR5, R10 ;  /* 0x0000000513137c23 */ /* 0x001fe2000800000a */
[----:B------:R-:W-:-:S06]  /*3a20*/  UIADD3 UR5, UPT, UPT, UR4, 0x1, URZ ;  /* 0x0000000104057890 */ /* 0x000fcc000fffe0ff */
[----:B-1----:R-:W-:Y:S01]  /*3a30*/  ISETP.NE.AND P0, PT, R27, UR5, PT ;  /* 0x000000051b007c0c */ /* 0x002fe2000bf05270 */
[----:B------:R-:W-:-:S04]  /*3a40*/  IMAD R25, R0, R27, UR4 ;  /* 0x0000000400197e24 */ /* 0x000fc8000f8e021b */
[----:B--2---:R-:W-:-:S05]  /*3a50*/  IMAD.WIDE R12, R25, 0x4, R12 ;  /* 0x00000004190c7825 */ /* 0x004fca00078e020c */
[----:B------:R0:W-:Y:S01]  /*3a60*/  STG.E desc[UR18][R12.64], R10 ;  /* 0x0000000a0c007986 */ /* 0x0001e2000c101912 */
[----:B---3--:R-:W-:-:S05]  /*3a70*/  IMAD.WIDE R14, R25, 0x4, R14 ;  /* 0x00000004190e7825 */ /* 0x008fca00078e020e */
[----:B------:R0:W-:Y:S01]  /*3a80*/  STG.E desc[UR18][R14.64], R19 ;  /* 0x000000130e007986 */ /* 0x0001e2000c101912 */
[----:B------:R-:W-:Y:S05]  /*3a90*/  @!P0 EXIT ;  /* 0x000000000000894d */ /* 0x000fea0003800000 */
[----:B------:R-:W-:Y:S01]  /*3aa0*/  IMAD.MOV.U32 R2, RZ, RZ, R3 ;  /* 0x000000ffff027224 */ /* 0x000fe200078e0003 */
[----:B------:R-:W-:Y:S01]  /*3ab0*/  MOV R3, R5 ;  /* 0x0000000500037202 */ /* 0x000fe20000000f00 */
[----:B------:R-:W-:Y:S01]  /*3ac0*/  IMAD.MOV.U32 R5, RZ, RZ, R6 ;  /* 0x000000ffff057224 */ /* 0x000fe200078e0006 */
[----:B------:R-:W-:Y:S01]  /*3ad0*/  MOV R6, R7 ;  /* 0x0000000700067202 */ /* 0x000fe20000000f00 */
[----:B------:R-:W-:Y:S01]  /*3ae0*/  UMOV UR4, UR5 ;  /* 0x0000000500047c82 */ /* 0x000fe20008000000 */
[----:B------:R-:W-:Y:S05]  /*3af0*/  BRA `(.L_x_40) ;  /* 0xffffffdc00907947 */ /* 0x000fea000383ffff */
        .weak           $__internal_0_$__cuda_sm20_sqrt_rn_f32_slowpath
        .type           $__internal_0_$__cuda_sm20_sqrt_rn_f32_slowpath,@function
        .size           $__internal_0_$__cuda_sm20_sqrt_rn_f32_slowpath,(.L_x_72 - $__internal_0_$__cuda_sm20_sqrt_rn_f32_slowpath)
$__internal_0_$__cuda_sm20_sqrt_rn_f32_slowpath:
[----:B------:R-:W-:-:S13]  /*3b00*/  LOP3.LUT P0, RZ, R8, 0x7fffffff, RZ, 0xc0, !PT ;  /* 0x7fffffff08ff7812 */ /* 0x000fda000780c0ff */
[----:B------:R-:W-:Y:S01]  /*3b10*/  @!P0 IMAD.MOV.U32 R15, RZ, RZ, R8 ;  /* 0x000000ffff0f8224 */ /* 0x000fe200078e0008 */
[----:B------:R-:W-:Y:S06]  /*3b20*/  @!P0 BRA `(.L_x_41) ;  /* 0x0000000000408947 */ /* 0x000fec0003800000 */
[----:B------:R-:W-:-:S13]  /*3b30*/  FSETP.GEU.FTZ.AND P0, PT, R8, RZ, PT ;  /* 0x000000ff0800720b */ /* 0x000fda0003f1e000 */
[----:B------:R-:W-:Y:S01]  /*3b40*/  @!P0 MOV R15, 0x7fffffff ;  /* 0x7fffffff000f8802 */ /* 0x000fe20000000f00 */
[----:B------:R-:W-:Y:S06]  /*3b50*/  @!P0 BRA `(.L_x_41) ;  /* 0x0000000000348947 */ /* 0x000fec0003800000 */
[----:B------:R-:W-:-:S13]  /*3b60*/  FSETP.GTU.FTZ.AND P0, PT, |R8|, +INF , PT ;  /* 0x7f8000000800780b */ /* 0x000fda0003f1c200 */
[----:B------:R-:W-:Y:S01]  /*3b70*/  @P0 FADD.FTZ R15, R8, 1 ;  /* 0x3f800000080f0421 */ /* 0x000fe20000010000 */
[----:B------:R-:W-:Y:S06]  /*3b80*/  @P0 BRA `(.L_x_41) ;  /* 0x0000000000280947 */ /* 0x000fec0003800000 */
[----:B------:R-:W-:-:S13]  /*3b90*/  FSETP.NEU.FTZ.AND P0, PT, |R8|, +INF , PT ;  /* 0x7f8000000800780b */ /* 0x000fda0003f1d200 */
[----:B------:R-:W-:-:S04]  /*3ba0*/  @P0 FFMA R16, R8, 1.84467440737095516160e+19, RZ ;  /* 0x5f80000008100823 */ /* 0x000fc800000000ff */
[----:B------:R-:W0:Y:S02]  /*3bb0*/  @P0 MUFU.RSQ R19, R16 ;  /* 0x0000001000130308 */ /* 0x000e240000001400 */
[----:B0-----:R-:W-:Y:S01]  /*3bc0*/  @P0 FMUL.FTZ R13, R16, R19 ;  /* 0x00000013100d0220 */ /* 0x001fe20000410000 */
[----:B------:R-:W-:-:S03]  /*3bd0*/  @P0 FMUL.FTZ R14, R19, 0.5 ;  /* 0x3f000000130e0820 */ /* 0x000fc60000410000 */
[----:B------:R-:W-:-:S04]  /*3be0*/  @P0 FADD.FTZ R15, -R13, -RZ ;  /* 0x800000ff0d0f0221 */ /* 0x000fc80000010100 */
[----:B------:R-:W-:Y:S01]  /*3bf0*/  @P0 FFMA R18, R13, R15, R16 ;  /* 0x0000000f0d120223 */ /* 0x000fe20000000010 */
[----:B------:R-:W-:-:S03]  /*3c00*/  @!P0 IMAD.MOV.U32 R15, RZ, RZ, R8 ;  /* 0x000000ffff0f8224 */ /* 0x000fc600078e0008 */
[----:B------:R-:W-:-:S04]  /*3c10*/  @P0 FFMA R14, R18, R14, R13 ;  /* 0x0000000e120e0223 */ /* 0x000fc8000000000d */
[----:B------:R-:W-:-:S07]  /*3c20*/  @P0 FMUL.FTZ R15, R14, 2.3283064365386962891e-10 ;  /* 0x2f8000000e0f0820 */ /* 0x000fce0000410000 */
.L_x_41:
[----:B------:R-:W-:-:S04]  /*3c30*/  HFMA2 R13, -RZ, RZ, 0, 0 ;  /* 0x00000000ff0d7431 */ /* 0x000fc800000001ff */
[----:B------:R-:W-:Y:S05]  /*3c40*/  RET.REL.NODEC R12 `(generate_dataset) ;  /* 0xffffffc00cec7950 */ /* 0x000fea0003c3ffff */
.L_x_42:
[----:B------:R-:W-:-:S00]  /*3c50*/  BRA `(.L_x_42) ;  /* 0xfffffffc00fc7947 */ /* 0x000fc0000383ffff */
[----:B------:R-:W-:-:S00]  /*3c60*/  NOP ;  /* 0x0000000000007918 */ /* 0x000fc00000000000 */
        /* <DEDUP_REMOVED lines=9> */
.L_x_72:


//--------------------- .text.generate_rff_params --------------------------
	.section	.text.generate_rff_params,"ax",@progbits
	.align	128
        .global         generate_rff_params
        .type           generate_rff_params,@function
        .size           generate_rff_params,(.L_x_74 - generate_rff_params)
        .other          generate_rff_params,@"STO_CUDA_ENTRY STV_DEFAULT"
generate_rff_params:
.text.generate_rff_params:
[----:B------:R-:W-:Y:S01]  /*0000*/  LDC R1, c[0x0][0x37c] ;  /* 0x0000df00ff017b82 */ /* 0x000fe20000000800 */
[----:B------:R-:W0:Y:S07]  /*0010*/  S2R R3, SR_TID.X ;  /* 0x0000000000037919 */ /* 0x000e2e0000002100 */
[----:B------:R-:W0:Y:S01]  /*0020*/  S2UR UR6, SR_CTAID.X ;  /* 0x00000000000679c3 */ /* 0x000e220000002500 */
[----:B------:R-:W1:Y:S01]  /*0030*/  LDCU UR4, c[0x0][0x390] ;  /* 0x00007200ff0477ac */ /* 0x000e620008000800 */
[----:B------:R-:W1:Y:S06]  /*0040*/  LDCU UR5, c[0x0][0x388] ;  /* 0x00007100ff0577ac */ /* 0x000e6c0008000800 */
[----:B------:R-:W0:Y:S01]  /*0050*/  LDC R0, c[0x0][0x360] ;  /* 0x0000d800ff007b82 */ /* 0x000e220000000800 */
[----:B-1----:R-:W-:Y:S01]  /*0060*/  UIMAD UR4, UR4, UR5, URZ ;  /* 0x00000005040472a4 */ /* 0x002fe2000f8e02ff */
[----:B0-----:R-:W-:-:S05]  /*0070*/  IMAD R0, R0, UR6, R3 ;  /* 0x0000000600007c24 */ /* 0x001fca000f8e0203 */
[----:B------:R-:W-:-:S13]  /*0080*/  ISETP.GE.AND P0, PT, R0, UR4, PT ;  /* 0x0000000400007c0c */ /* 0x000fda000bf06270 */
[----:B------:R-:W-:Y:S05]  /*0090*/  @P0 EXIT ;  /* 0x000000000000094d */ /* 0x000fea0003800000 */
[----:B------:R-:W0:Y:S01]  /*00a0*/  LDC.64 R2, c[0x0][0x380] ;  /* 0x0000e000ff027b82 */ /* 0x000e220000000a00 */
[----:B------:R-:W0:Y:S02]  /*00b0*/  LDCU.64 UR8, c[0x0][0x358] ;  /* 0x00006b00ff0877ac */ /* 0x000e240008000a00 */
[----:B0-----:R-:W2:Y:S01]  /*00c0*/  LDG.E.64 R2, desc[UR8][R2.64] ;  /* 0x0000000802027981 */ /* 0x001ea2000c1e1b00 */
[----:B------:R-:W-:Y:S01]  /*00d0*/  SHF.R.S32.HI R21, RZ, 0x1f, R0 ;  /* 0x0000001fff157819 */ /* 0x000fe20000011400 */
[----:B------:R-:W-:Y:S01]  /*00e0*/  BSSY.RECONVERGENT B0, `(.L_x_43) ;  /* 0x0000020000007945 */ /* 0x000fe20003800200 */
[----:B------:R-:W-:Y:S01]  /*00f0*/  IMAD.MOV.U32 R6, RZ, RZ, 0x2f800000 ;  /* 0x2f800000ff067424 */ /* 0x000fe200078e00ff */
[----:B--2---:R-:W-:-:S04]  /*0100*/  IADD3 R4, P0, PT, R0, R2, RZ ;  /* 0x0000000200047210 */ /* 0x004fc80007f1e0ff */
[----:B------:R-:W-:Y:S01]  /*0110*/  LOP3.LUT R4, R4, 0xaad26b49, RZ, 0x3c, !PT ;  /* 0xaad26b4904047812 */ /* 0x000fe200078e3cff */
[----:B------:R-:W-:-:S04]  /*0120*/  IMAD.X R5, R3, 0x1, R21, P0 ;  /* 0x0000000103057824 */ /* 0x000fc800000e0615 */
[----:B------:R-:W-:Y:S01]  /*0130*/  IMAD R4, R4, 0x4182bed5, RZ ;  /* 0x4182bed504047824 */ /* 0x000fe200078e02ff */
[----:B------:R-:W-:-:S03]  /*0140*/  LOP3.LUT R5, R5, 0xf7dcefdd, RZ, 0x3c, !PT ;  /* 0xf7dcefdd05057812 */ /* 0x000fc600078e3cff */
[C---:B------:R-:W-:Y:S01]  /*0150*/  VIADD R8, R4.reuse, 0x75bcd15 ;  /* 0x075bcd1504087836 */ /* 0x040fe20000000000 */
[C---:B------:R-:W-:Y:S01]  /*0160*/  LOP3.LUT R19, R4.reuse, 0x159a55e5, RZ, 0x3c, !PT ;  /* 0x159a55e504137812 */ /* 0x040fe200078e3cff */
[----:B------:R-:W-:Y:S01]  /*0170*/  IMAD R5, R5, -0x658354e5, RZ ;  /* 0x9a7cab1b05057824 */ /* 0x000fe200078e02ff */
[----:B------:R-:W-:-:S03]  /*0180*/  IADD3 R2, PT, PT, R4, 0x583f19, RZ ;  /* 0x00583f1904027810 */ /* 0x000fc60007ffe0ff */
[C---:B------:R-:W-:Y:S01]  /*0190*/  VIADD R3, R5.reuse, 0x1f123bb5 ;  /* 0x1f123bb505037836 */ /* 0x040fe20000000000 */
[----:B------:R-:W-:Y:S02]  /*01a0*/  IADD3 R7, PT, PT, R4, 0x64f0c9, R5 ;  /* 0x0064f0c904077810 */ /* 0x000fe40007ffe005 */
[----:B------:R-:W-:-:S07]  /*01b0*/  LOP3.LUT R4, R5, 0x5491333, RZ, 0x3c, !PT ;  /* 0x0549133305047812 */ /* 0x000fce00078e3cff */
.L_x_44:
[----:B------:R-:W-:Y:S01]  /*01c0*/  SHF.R.U32.HI R5, RZ, 0x2, R8 ;  /* 0x00000002ff057819 */ /* 0x000fe20000011608 */
[----:B------:R-:W-:Y:S01]  /*01d0*/  IMAD.SHL.U32 R9, R2, 0x10, RZ ;  /* 0x0000001002097824 */ /* 0x000fe200078e00ff */
[----:B------:R-:W-:Y:S01]  /*01e0*/  MOV R18, R7 ;  /* 0x0000000700127202 */ /* 0x000fe20000000f00 */
[----:B------:R-:W-:Y:S01]  /*01f0*/  VIADD R7, R7, 0x587c5 ;  /* 0x000587c507077836 */ /* 0x000fe20000000000 */
[----:B------:R-:W-:-:S05]  /*0200*/  LOP3.LUT R5, R5, R8, RZ, 0x3c, !PT ;  /* 0x0000000805057212 */ /* 0x000fca00078e3cff */
[----:B------:R-:W-:-:S05]  /*0210*/  IMAD.SHL.U32 R8, R5, 0x2, RZ ;  /* 0x0000000205087824 */ /* 0x000fca00078e00ff */
[----:B------:R-:W-:-:S04]  /*0220*/  LOP3.LUT R8, R2, R9, R8, 0x96, !PT ;  /* 0x0000000902087212 */ /* 0x000fc800078e9608 */
[----:B------:R-:W-:Y:S01]  /*0230*/  LOP3.LUT R10, R8, R5, RZ, 0x3c, !PT ;  /* 0x00000005080a7212 */ /* 0x000fe200078e3cff */
[----:B------:R-:W-:Y:S01]  /*0240*/  IMAD.MOV.U32 R8, RZ, RZ, R19 ;  /* 0x000000ffff087224 */ /* 0x000fe200078e0013 */
[----:B------:R-:W-:Y:S01]  /*0250*/  MOV R19, R3 ;  /* 0x0000000300137202 */ /* 0x000fe20000000f00 */
[----:B------:R-:W-:Y:S02]  /*0260*/  IMAD.MOV.U32 R3, RZ, RZ, R4 ;  /* 0x000000ffff037224 */ /* 0x000fe400078e0004 */
[----:B------:R-:W-:Y:S02]  /*0270*/  IMAD.IADD R5, R10, 0x1, R7 ;  /* 0x000000010a057824 */ /* 0x000fe400078e0207 */
[----:B------:R-:W-:Y:S02]  /*0280*/  IMAD.MOV.U32 R4, RZ, RZ, R2 ;  /* 0x000000ffff047224 */ /* 0x000fe400078e0002 */
[----:B------:R-:W-:Y:S01]  /*0290*/  IMAD.MOV.U32 R2, RZ, RZ, R10 ;  /* 0x000000ffff027224 */ /* 0x000fe200078e000a */
[----:B------:R-:W-:-:S05]  /*02a0*/  I2FP.F32.U32 R5, R5 ;  /* 0x0000000500057245 */ /* 0x000fca0000201000 */
[----:B------:R-:W-:-:S05]  /*02b0*/  FFMA R11, R5, R6, 1.1641532182693481445e-10 ;  /* 0x2f000000050b7423 */ /* 0x000fca0000000006 */
[----:B------:R-:W-:-:S13]  /*02c0*/  FSETP.NEU.AND P0, PT, R11, RZ, PT ;  /* 0x000000ff0b00720b */ /* 0x000fda0003f0d000 */
[----:B------:R-:W-:Y:S05]  /*02d0*/  @!P0 BRA `(.L_x_44) ;  /* 0xfffffffc00b88947 */ /* 0x000fea000383ffff */
[----:B------:R-:W-:Y:S05]  /*02e0*/  BSYNC.RECONVERGENT B0 ;  /* 0x0000000000007941 */ /* 0x000fea0003800200 */
.L_x_43:
[----:B------:R-:W-:Y:S01]  /*02f0*/  SHF.R.U32.HI R5, RZ, 0x2, R8 ;  /* 0x00000002ff057819 */ /* 0x000fe20000011608 */
[----:B------:R-:W-:Y:S01]  /*0300*/  UMOV UR4, 0x54442d18 ;  /* 0x54442d1800047882 */ /* 0x000fe20000000000 */
[----:B------:R-:W-:Y:S01]  /*0310*/  FSETP.GEU.AND P0, PT, R11, 1.175494350822287508e-38, PT ;  /* 0x008000000b00780b */ /* 0x000fe20003f0e000 */
[----:B------:R-:W-:Y:S01]  /*0320*/  UMOV UR5, 0x401921fb ;  /* 0x401921fb00057882 */ /* 0x000fe20000000000 */
[----:B------:R-:W-:Y:S01]  /*0330*/  LOP3.LUT R5, R5, R8, RZ, 0x3c, !PT ;  /* 0x0000000805057212 */ /* 0x000fe200078e3cff */
[----:B------:R-:W-:Y:S01]  /*0340*/  BSSY.RECONVERGENT B0, `(.L_x_45) ;  /* 0x0000089000007945 */ /* 0x000fe20003800200 */
[----:B------:R-:W-:-:S03]  /*0350*/  SHF.L.U32 R8, R2, 0x4, RZ ;  /* 0x0000000402087819 */ /* 0x000fc600000006ff */
[----:B------:R-:W-:-:S05]  /*0360*/  IMAD.SHL.U32 R7, R5, 0x2, RZ ;  /* 0x0000000205077824 */ /* 0x000fca00078e00ff */
[----:B------:R-:W-:Y:S01]  /*0370*/  LOP3.LUT R5, R5, R7, R8, 0x96, !PT ;  /* 0x0000000705057212 */ /* 0x000fe200078e9608 */
[----:B------:R-:W-:-:S03]  /*0380*/  FMUL R8, R11, 8388608 ;  /* 0x4b0000000b087820 */ /* 0x000fc60000400000 */
[----:B------:R-:W-:-:S04]  /*0390*/  LOP3.LUT R5, R5, R2, RZ, 0x3c, !PT ;  /* 0x0000000205057212 */ /* 0x000fc800078e3cff */
[----:B------:R-:W-:-:S04]  /*03a0*/  IADD3 R7, PT, PT, R18, 0xb0f8a, R5 ;  /* 0x000b0f8a12077810 */ /* 0x000fc80007ffe005 */
[----:B------:R-:W-:Y:S02]  /*03b0*/  I2FP.F32.U32 R9, R7 ;  /* 0x0000000700097245 */ /* 0x000fe40000201000 */
[----:B------:R-:W-:Y:S01]  /*03c0*/  FSEL R7, R8, R11, !P0 ;  /* 0x0000000b08077208 */ /* 0x000fe20004000000 */
[----:B------:R-:W-:Y:S02]  /*03d0*/  HFMA2 R11, -RZ, RZ, 1.5048828125, 33.21875 ;  /* 0x3e055027ff0b7431 */ /* 0x000fe400000001ff */
[----:B------:R-:W-:Y:S02]  /*03e0*/  FFMA R10, R9, R6, 1.1641532182693481445e-10 ;  /* 0x2f000000090a7423 */ /* 0x000fe40000000006 */
[----:B------:R-:W-:Y:S02]  /*03f0*/  VIADD R6, R7, 0xc0d55555 ;  /* 0xc0d5555507067836 */ /* 0x000fe40000000000 */
[----:B------:R0:W1:Y:S03]  /*0400*/  F2F.F64.F32 R8, R10 ;  /* 0x0000000a00087310 */ /* 0x0000660000201800 */
[----:B------:R-:W-:-:S05]  /*0410*/  LOP3.LUT R12, R6, 0xff800000, RZ, 0xc0, !PT ;  /* 0xff800000060c7812 */ /* 0x000fca00078ec0ff */
[C---:B------:R-:W-:Y:S01]  /*0420*/  IMAD.IADD R6, R7.reuse, 0x1, -R12 ;  /* 0x0000000107067824 */ /* 0x040fe200078e0a0c */
[----:B0-----:R-:W-:Y:S02]  /*0430*/  FSEL R10, RZ, -23, P0 ;  /* 0xc1b80000ff0a7808 */ /* 0x001fe40000000000 */
[----:B------:R-:W-:Y:S01]  /*0440*/  ISETP.GT.U32.AND P0, PT, R7, 0x7f7fffff, PT ;  /* 0x7f7fffff0700780c */ /* 0x000fe20003f04070 */
[----:B------:R-:W-:Y:S01]  /*0450*/  FADD R6, R6, -1 ;  /* 0xbf80000006067421 */ /* 0x000fe20000000000 */
[----:B-1----:R-:W-:-:S03]  /*0460*/  DMUL R8, R8, UR4 ;  /* 0x0000000408087c28 */ /* 0x002fc60008000000 */
[----:B------:R-:W-:-:S04]  /*0470*/  FFMA R11, R6, -R11, 0.14084610342979431152 ;  /* 0x3e1039f6060b7423 */ /* 0x000fc8000000080b */
[C---:B------:R-:W-:Y:S01]  /*0480*/  FFMA R11, R6.reuse, R11, -0.12148627638816833496 ;  /* 0xbdf8cdcc060b7423 */ /* 0x040fe2000000000b */
[----:B------:R0:W1:Y:S03]  /*0490*/  F2F.F32.F64 R22, R8 ;  /* 0x0000000800167310 */ /* 0x0000660000301000 */
[----:B------:R-:W-:-:S04]  /*04a0*/  FFMA R11, R6, R11, 0.13980610668659210205 ;  /* 0x3e0f2955060b7423 */ /* 0x000fc8000000000b */
[----:B------:R-:W-:Y:S01]  /*04b0*/  FFMA R11, R6, R11, -0.16684235632419586182 ;  /* 0xbe2ad8b9060b7423 */ /* 0x000fe2000000000b */
[----:B0-----:R-:W-:-:S03]  /*04c0*/  IMAD.MOV.U32 R8, RZ, RZ, 0x7f800000 ;  /* 0x7f800000ff087424 */ /* 0x001fc600078e00ff */
[----:B------:R-:W-:Y:S01]  /*04d0*/  FFMA R11, R6, R11, 0.20012299716472625732 ;  /* 0x3e4ced0b060b7423 */ /* 0x000fe2000000000b */
[----:B-1----:R-:W-:-:S03]  /*04e0*/  FMUL R16, R22, 0.63661974668502807617 ;  /* 0x3f22f98316107820 */ /* 0x002fc60000400000 */
[----:B------:R-:W-:Y:S01]  /*04f0*/  FFMA R11, R6, R11, -0.24999669194221496582 ;  /* 0xbe7fff22060b7423 */ /* 0x000fe2000000000b */
[----:B------:R-:W-:-:S03]  /*0500*/  FSETP.GE.AND P1, PT, |R22|, 105615, PT ;  /* 0x47ce47801600780b */ /* 0x000fc60003f26200 */
[C---:B------:R-:W-:Y:S01]  /*0510*/  FFMA R11, R6.reuse, R11, 0.33333182334899902344 ;  /* 0x3eaaaa78060b7423 */ /* 0x040fe2000000000b */
[----:B------:R-:W0:Y:S03]  /*0520*/  F2I.NTZ R16, R16 ;  /* 0x0000001000107305 */ /* 0x000e260000203100 */
[----:B------:R-:W-:Y:S01]  /*0530*/  FFMA R13, R6, R11, -0.5 ;  /* 0xbf000000060d7423 */ /* 0x000fe2000000000b */
[----:B------:R-:W-:-:S03]  /*0540*/  I2FP.F32.S32 R11, R12 ;  /* 0x0000000c000b7245 */ /* 0x000fc60000201400 */
[C---:B------:R-:W-:Y:S02]  /*0550*/  FMUL R13, R6.reuse, R13 ;  /* 0x0000000d060d7220 */ /* 0x040fe40000400000 */
[----:B------:R-:W-:Y:S02]  /*0560*/  FFMA R10, R11, 1.1920928955078125e-07, R10 ;  /* 0x340000000b0a7823 */ /* 0x000fe4000000000a */
[----:B------:R-:W-:Y:S01]  /*0570*/  FFMA R13, R6, R13, R6 ;  /* 0x0000000d060d7223 */ /* 0x000fe20000000006 */
[----:B0-----:R-:W-:-:S03]  /*0580*/  I2FP.F32.S32 R9, R16 ;  /* 0x0000001000097245 */ /* 0x001fc60000201400 */
[----:B------:R-:W-:Y:S01]  /*0590*/  FFMA R10, R10, 0.69314718246459960938, R13 ;  /* 0x3f3172180a0a7823 */ /* 0x000fe2000000000d */
[C---:B------:R-:W-:Y:S01]  /*05a0*/  @P0 FFMA R10, R7.reuse, R8, +INF ;  /* 0x7f800000070a0423 */ /* 0x040fe20000000008 */
[----:B------:R-:W-:Y:S01]  /*05b0*/  FSETP.NEU.AND P0, PT, R7, RZ, PT ;  /* 0x000000ff0700720b */ /* 0x000fe20003f0d000 */
[C---:B------:R-:W-:Y:S02]  /*05c0*/  FFMA R6, R9.reuse, -1.5707962512969970703, R22 ;  /* 0xbfc90fda09067823 */ /* 0x040fe40000000016 */
[----:B------:R-:W-:Y:S02]  /*05d0*/  FMUL R10, R10, -2 ;  /* 0xc00000000a0a7820 */ /* 0x000fe40000400000 */
[----:B------:R-:W-:-:S03]  /*05e0*/  FFMA R6, R9, -7.5497894158615963534e-08, R6 ;  /* 0xb3a2216809067823 */ /* 0x000fc60000000006 */
[----:B------:R-:W-:Y:S01]  /*05f0*/  FSEL R20, R10, +INF , P0 ;  /* 0x7f8000000a147808 */ /* 0x000fe20000000000 */
[----:B------:R-:W-:Y:S01]  /*0600*/  FFMA R12, R9, -5.3903029534742383927e-15, R6 ;  /* 0xa7c234c5090c7823 */ /* 0x000fe20000000006 */
[----:B------:R-:W-:Y:S06]  /*0610*/  @!P1 BRA `(.L_x_46) ;  /* 0x00000004006c9947 */ /* 0x000fec0003800000 */
[----:B------:R-:W-:-:S13]  /*0620*/  FSETP.NEU.AND P0, PT, |R22|, +INF , PT ;  /* 0x7f8000001600780b */ /* 0x000fda0003f0d200 */
[----:B------:R-:W-:Y:S01]  /*0630*/  @!P0 FMUL R12, RZ, R22 ;  /* 0x00000016ff0c8220 */ /* 0x000fe20000400000 */
[----:B------:R-:W-:Y:S01]  /*0640*/  @!P0 IMAD.MOV.U32 R16, RZ, RZ, RZ ;  /* 0x000000ffff108224 */ /* 0x000fe200078e00ff */
[----:B------:R-:W-:Y:S06]  /*0650*/  @!P0 BRA `(.L_x_46) ;  /* 0x00000004005c8947 */ /* 0x000fec0003800000 */
[----:B------:R-:W0:Y:S01]  /*0660*/  LDC.64 R12, c[0x4][0x40] ;  /* 0x01001000ff0c7b82 */ /* 0x000e220000000a00 */
[----:B------:R-:W-:Y:S01]  /*0670*/  IMAD.SHL.U32 R6, R22, 0x100, RZ ;  /* 0x0000010016067824 */ /* 0x000fe200078e00ff */
[----:B------:R-:W-:Y:S01]  /*0680*/  MOV R23, RZ ;  /* 0x000000ff00177202 */ /* 0x000fe20000000f00 */
[----:B------:R-:W-:Y:S01]  /*0690*/  IMAD.MOV.U32 R25, RZ, RZ, RZ ;  /* 0x000000ffff197224 */ /* 0x000fe200078e00ff */
[----:B------:R-:W-:Y:S02]  /*06a0*/  UMOV UR4, URZ ;  /* 0x000000ff00047c82 */ /* 0x000fe40008000000 */
[----:B------:R-:W-:-:S07]  /*06b0*/  LOP3.LUT R27, R6, 0x80000000, RZ, 0xfc, !PT ;  /* 0x80000000061b7812 */ /* 0x000fce00078efcff */
.L_x_47:
[----:B0-----:R-:W-:-:S06]  /*06c0*/  IMAD.WIDE.U32 R14, R25, 0x4, R12 ;  /* 0x00000004190e7825 */ /* 0x001fcc00078e000c */
[----:B------:R-:W2:Y:S01]  /*06d0*/  LDG.E.CONSTANT R14, desc[UR8][R14.64] ;  /* 0x000000080e0e7981 */ /* 0x000ea2000c1e9900 */
[C---:B------:R-:W-:Y:S02]  /*06e0*/  IMAD.SHL.U32 R24, R25.reuse, 0x4, RZ ;  /* 0x0000000419187824 */ /* 0x040fe400078e00ff */
        /* <DEDUP_REMOVED lines=33> */
[----:B------:R-:W-:Y:S02]  /*0900*/  @P4 IMAD.MOV.U32 R13, RZ, RZ, R6 ;  /* 0x000000ffff0d4224 */ /* 0x000fe400078e0006 */
[--C-:B------:R-:W-:Y:S01]  /*0910*/  @P4 IMAD.MOV.U32 R16, RZ, RZ, R7.reuse ;  /* 0x000000ffff104224 */ /* 0x100fe200078e0007 */
[----:B------:R-:W-:Y:S01]  /*0920*/  ISETP.EQ.AND P4, PT, R15, 0x4, PT ;  /* 0x000000040f00780c */ /* 0x000fe20003f82270 */
[----:B------:R-:W-:Y:S01]  /*0930*/  @P2 IMAD.MOV.U32 R13, RZ, RZ, R7 ;  /* 0x000000ffff0d2224 */ /* 0x000fe200078e0007 */
[----:B------:R-:W-:Y:S01]  /*0940*/  @P2 MOV R16, R8 ;  /* 0x0000000800102202 */ /* 0x000fe20000000f00 */
[----:B------:R-:W-:Y:S02]  /*0950*/  @P1 IMAD.MOV.U32 R13, RZ, RZ, R8 ;  /* 0x000000ffff0d1224 */ /* 0x000fe400078e0008 */
[--C-:B------:R-:W-:Y:S01]  /*0960*/  @P1 IMAD.MOV.U32 R16, RZ, RZ, R9.reuse ;  /* 0x000000ffff101224 */ /* 0x100fe200078e0009 */
[----:B------:R-:W-:Y:S01]  /*0970*/  @P0 MOV R16, R10 ;  /* 0x0000000a00100202 */ /* 0x000fe20000000f00 */
[----:B------:R-:W-:-:S02]  /*0980*/  @P0 IMAD.MOV.U32 R13, RZ, RZ, R9 ;  /* 0x000000ffff0d0224 */ /* 0x000fc400078e0009 */
[----:B------:R-:W-:Y:S02]  /*0990*/  @P3 IMAD.MOV.U32 R13, RZ, RZ, R10 ;  /* 0x000000ffff0d3224 */ /* 0x000fe400078e000a */
[--C-:B------:R-:W-:Y:S01]  /*09a0*/  @P3 IMAD.MOV.U32 R16, RZ, RZ, R11.reuse ;  /* 0x000000ffff103224 */ /* 0x100fe200078e000b */
[----:B------:R-:W-:Y:S01]  /*09b0*/  @P5 MOV R16, R23 ;  /* 0x0000001700105202 */ /* 0x000fe20000000f00 */
[----:B------:R-:W-:Y:S02]  /*09c0*/  @P5 IMAD.MOV.U32 R13, RZ, RZ, R11 ;  /* 0x000000ffff0d5224 */ /* 0x000fe400078e000b */
[----:B------:R-:W-:Y:S01]  /*09d0*/  @P4 IMAD.MOV.U32 R13, RZ, RZ, R23 ;  /* 0x000000ffff0d4224 */ /* 0x000fe200078e0017 */
[----:B------:R-:W-:Y:S06]  /*09e0*/  @!P6 BRA `(.L_x_49) ;  /* 0x00000000002ce947 */ /* 0x000fec0003800000 */
[----:B------:R-:W-:Y:S01]  /*09f0*/  @P2 IMAD.MOV.U32 R14, RZ, RZ, R6 ;  /* 0x000000ffff0e2224 */ /* 0x000fe200078e0006 */
[----:B------:R-:W-:Y:S01]  /*0a00*/  LOP3.LUT R12, R12, 0x1f, RZ, 0xc0, !PT ;  /* 0x0000001f0c0c7812 */ /* 0x000fe200078ec0ff */
[----:B------:R-:W-:Y:S01]  /*0a10*/  @P1 IMAD.MOV.U32 R14, RZ, RZ, R7 ;  /* 0x000000ffff0e1224 */ /* 0x000fe200078e0007 */
[----:B------:R-:W-:Y:S01]  /*0a20*/  @P0 MOV R14, R8 ;  /* 0x00000008000e0202 */ /* 0x000fe20000000f00 */
[----:B------:R-:W-:Y:S01]  /*0a30*/  @P3 IMAD.MOV.U32 R14, RZ, RZ, R9 ;  /* 0x000000ffff0e3224 */ /* 0x000fe200078e0009 */
[----:B------:R-:W-:Y:S01]  /*0a40*/  ISETP.EQ.AND P0, PT, R15, 0x8, PT ;  /* 0x000000080f00780c */ /* 0x000fe20003f02270 */
[----:B------:R-:W-:Y:S01]  /*0a50*/  @P5 IMAD.MOV.U32 R14, RZ, RZ, R10 ;  /* 0x000000ffff0e5224 */ /* 0x000fe200078e000a */
[----:B------:R-:W-:Y:S01]  /*0a60*/  SHF.L.W.U32.HI R16, R13, R12, R16 ;  /* 0x0000000c0d107219 */ /* 0x000fe20000010e10 */
[----:B------:R-:W-:-:S10]  /*0a70*/  @P4 IMAD.MOV.U32 R14, RZ, RZ, R11 ;  /* 0x000000ffff0e4224 */ /* 0x000fd400078e000b */
[----:B------:R-:W-:-:S04]  /*0a80*/  @P0 MOV R14, R23 ;  /* 0x00000017000e0202 */ /* 0x000fc80000000f00 */
[----:B------:R-:W-:-:S07]  /*0a90*/  SHF.L.W.U32.HI R13, R14, R12, R13 ;  /* 0x0000000c0e0d7219 */ /* 0x000fce0000010e0d */
.L_x_49:
[----:B------:R-:W-:Y:S05]  /*0aa0*/  BSYNC.RECONVERGENT B1 ;  /* 0x0000000000017941 */ /* 0x000fea0003800200 */
.L_x_48:
[C---:B------:R-:W-:Y:S01]  /*0ab0*/  SHF.L.W.U32.HI R17, R13.reuse, 0x2, R16 ;  /* 0x000000020d117819 */ /* 0x040fe20000010e10 */
[----:B------:R-:W-:Y:S01]  /*0ac0*/  IMAD.SHL.U32 R13, R13, 0x4, RZ ;  /* 0x000000040d0d7824 */ /* 0x000fe200078e00ff */
[----:B------:R-:W-:Y:S01]  /*0ad0*/  UMOV UR4, 0x54442d19 ;  /* 0x54442d1900047882 */ /* 0x000fe20000000000 */
[----:B------:R-:W-:Y:S01]  /*0ae0*/  UMOV UR5, 0x3bf921fb ;  /* 0x3bf921fb00057882 */ /* 0x000fe20000000000 */
[----:B------:R-:W-:Y:S02]  /*0af0*/  SHF.R.S32.HI R14, RZ, 0x1f, R17 ;  /* 0x0000001fff0e7819 */ /* 0x000fe40000011411 */
[----:B------:R-:W-:Y:S02]  /*0b00*/  ISETP.GE.AND P0, PT, R22, RZ, PT ;  /* 0x000000ff1600720c */ /* 0x000fe40003f06270 */
[C---:B------:R-:W-:Y:S02]  /*0b10*/  LOP3.LUT R12, R14.reuse, R13, RZ, 0x3c, !PT ;  /* 0x0000000d0e0c7212 */ /* 0x040fe400078e3cff */
[----:B------:R-:W-:-:S02]  /*0b20*/  LOP3.LUT R13, R14, R17, RZ, 0x3c, !PT ;  /* 0x000000110e0d7212 */ /* 0x000fc400078e3cff */
[----:B------:R-:W-:Y:S02]  /*0b30*/  SHF.R.U32.HI R16, RZ, 0x1e, R16 ;  /* 0x0000001eff107819 */ /* 0x000fe40000011610 */
[C---:B------:R-:W-:Y:S02]  /*0b40*/  LOP3.LUT R22, R17.reuse, R22, RZ, 0x3c, !PT ;  /* 0x0000001611167212 */ /* 0x040fe400078e3cff */
[----:B------:R-:W0:Y:S01]  /*0b50*/  I2F.F64.S64 R12, R12 ;  /* 0x0000000c000c7312 */ /* 0x000e220000301c00 */
[----:B------:R-:W-:Y:S02]  /*0b60*/  LEA.HI R16, R17, R16, RZ, 0x1 ;  /* 0x0000001011107211 */ /* 0x000fe400078f08ff */
[----:B------:R-:W-:-:S03]  /*0b70*/  ISETP.GE.AND P1, PT, R22, RZ, PT ;  /* 0x000000ff1600720c */ /* 0x000fc60003f26270 */
[----:B------:R-:W-:-:S04]  /*0b80*/  IMAD.MOV R17, RZ, RZ, -R16 ;  /* 0x000000ffff117224 */ /* 0x000fc800078e0a10 */
[----:B------:R-:W-:Y:S01]  /*0b90*/  @!P0 IMAD.MOV.U32 R16, RZ, RZ, R17 ;  /* 0x000000ffff108224 */ /* 0x000fe200078e0011 */
[----:B0-----:R-:W-:-:S10]  /*0ba0*/  DMUL R14, R12, UR4 ;  /* 0x000000040c0e7c28 */ /* 0x001fd40008000000 */
[----:B------:R-:W0:Y:S02]  /*0bb0*/  F2F.F32.F64 R14, R14 ;  /* 0x0000000e000e7310 */ /* 0x000e240000301000 */
[----:B0-----:R-:W-:-:S07]  /*0bc0*/  FSEL R12, -R14, R14, !P1 ;  /* 0x0000000e0e0c7208 */ /* 0x001fce0004800100 */
.L_x_46:
[----:B------:R-:W-:Y:S05]  /*0bd0*/  BSYNC.RECONVERGENT B0 ;  /* 0x0000000000007941 */ /* 0x000fea0003800200 */
.L_x_45:
[----:B------:R-:W-:Y:S01]  /*0be0*/  LOP3.LUT R15, R16, 0x1, RZ, 0xc0, !PT ;  /* 0x00000001100f7812 */ /* 0x000fe200078ec0ff */
[----:B------:R-:W-:Y:S01]  /*0bf0*/  FMUL R13, R12, R12 ;  /* 0x0000000c0c0d7220 */ /* 0x000fe20000400000 */
[----:B------:R-:W-:Y:S01]  /*0c00*/  MOV R14, 0x37cbac00 ;  /* 0x37cbac00000e7802 */ /* 0x000fe20000000f00 */
[----:B------:R-:W-:Y:S01]  /*0c10*/  VIADD R16, R16, 0x1 ;  /* 0x0000000110107836 */ /* 0x000fe20000000000 */
[----:B------:R-:W-:Y:S01]  /*0c20*/  ISETP.NE.U32.AND P0, PT, R15, 0x1, PT ;  /* 0x000000010f00780c */ /* 0x000fe20003f05070 */
[----:B------:R-:W-:Y:S01]  /*0c30*/  IMAD.MOV.U32 R15, RZ, RZ, 0x3e2aaaa8 ;  /* 0x3e2aaaa8ff0f7424 */ /* 0x000fe200078e00ff */
[----:B------:R0:W1:Y:S01]  /*0c40*/  MUFU.RSQ R17, R20 ;  /* 0x0000001400117308 */ /* 0x0000620000001400 */
[----:B------:R-:W-:Y:S01]  /*0c50*/  FFMA R14, R13, R14, -0.0013887860113754868507 ;  /* 0xbab607ed0d0e7423 */ /* 0x000fe2000000000e */
[----:B------:R-:W-:Y:S01]  /*0c60*/  IMAD.MOV.U32 R22, RZ, RZ, 0x3c0885e4 ;  /* 0x3c0885e4ff167424 */ /* 0x000fe200078e00ff */
[----:B------:R-:W-:Y:S01]  /*0c70*/  LOP3.LUT P1, RZ, R16, 0x2, RZ, 0xc0, !PT ;  /* 0x0000000210ff7812 */ /* 0x000fe2000782c0ff */
[----:B------:R-:W-:Y:S01]  /*0c80*/  BSSY.RECONVERGENT B0, `(.L_x_50) ;  /* 0x0000016000007945 */ /* 0x000fe20003800200 */
[----:B------:R-:W-:-:S02]  /*0c90*/  FSEL R16, -R15, -0.4999999701976776123, !P0 ;  /* 0xbeffffff0f107808 */ /* 0x000fc40004000100 */
[----:B------:R-:W-:Y:S02]  /*0ca0*/  IADD3 R15, PT, PT, R20, -0xd000000, RZ ;  /* 0xf3000000140f7810 */ /* 0x000fe40007ffe0ff */
[----:B------:R-:W-:Y:S02]  /*0cb0*/  FSEL R14, R14, -0.00019574658654164522886, P0 ;  /* 0xb94d41530e0e7808 */ /* 0x000fe40000000000 */
[----:B------:R-:W-:Y:S02]  /*0cc0*/  FSEL R22, R22, 0.041666727513074874878, !P0 ;  /* 0x3d2aaabb16167808 */ /* 0x000fe40004000000 */
[----:B------:R-:W-:Y:S02]  /*0cd0*/  FSEL R12, R12, 1, !P0 ;  /* 0x3f8000000c0c7808 */ /* 0x000fe40004000000 */
[----:B------:R-:W-:Y:S01]  /*0ce0*/  ISETP.GT.U32.AND P0, PT, R15, 0x727fffff, PT ;  /* 0x727fffff0f00780c */ /* 0x000fe20003f04070 */
[----:B------:R-:W-:-:S04]  /*0cf0*/  FFMA R14, R13, R14, R22 ;  /* 0x0000000e0d0e7223 */ /* 0x000fc80000000016 */
[C---:B------:R-:W-:Y:S01]  /*0d00*/  FFMA R16, R13.reuse, R14, R16 ;  /* 0x0000000e0d107223 */ /* 0x040fe20000000010 */
[----:B------:R-:W-:-:S04]  /*0d10*/  FFMA R13, R13, R12, RZ ;  /* 0x0000000c0d0d7223 */ /* 0x000fc800000000ff */
[----:B------:R-:W-:-:S04]  /*0d20*/  FFMA R16, R13, R16, R12 ;  /* 0x000000100d107223 */ /* 0x000fc8000000000c */
[----:B------:R-:W-:Y:S01]  /*0d30*/  @P1 FADD R16, RZ, -R16 ;  /* 0x80000010ff101221 */ /* 0x000fe20000000000 */
[----:B01----:R-:W-:Y:S06]  /*0d40*/  @!P0 BRA `(.L_x_51) ;  /* 0x0000000000148947 */ /* 0x003fec0003800000 */
[----:B------:R-:W-:Y:S01]  /*0d50*/  IMAD.MOV.U32 R14, RZ, RZ, R20 ;  /* 0x000000ffff0e7224 */ /* 0x000fe200078e0014 */
[----:B------:R-:W-:-:S07]  /*0d60*/  MOV R17, 0xd80 ;  /* 0x00000d8000117802 */ /* 0x000fce0000000f00 */
[----:B------:R-:W-:Y:S05]  /*0d70*/  CALL.REL.NOINC `($__internal_2_$__cuda_sm20_sqrt_rn_f32_slowpath) ;  /* 0x0000001400207944 */ /* 0x000fea0003c00000 */
[----:B------:R-:W-:Y:S01]  /*0d80*/  IMAD.MOV.U32 R15, RZ, RZ, R20 ;  /* 0x000000ffff0f7224 */ /* 0x000fe200078e0014 */
[----:B------:R-:W-:Y:S06]  /*0d90*/  BRA `(.L_x_52) ;  /* 0x0000000000107947 */ /* 0x000fec0003800000 */
.L_x_51:
[----:B------:R-:W-:Y:S01]  /*0da0*/  FMUL.FTZ R15, R20, R17 ;  /* 0x00000011140f7220 */ /* 0x000fe20000410000 */
[----:B------:R-:W-:-:S03]  /*0db0*/  FMUL.FTZ R12, R17, 0.5 ;  /* 0x3f000000110c7820 */ /* 0x000fc60000410000 */
[----:B------:R-:W-:-:S04]  /*0dc0*/  FFMA R20, -R15, R15, R20 ;  /* 0x0000000f0f147223 */ /* 0x000fc80000000114 */
[----:B------:R-:W-:-:S07]  /*0dd0*/  FFMA R15, R20, R12, R15 ;  /* 0x0000000c140f7223 */ /* 0x000fce000000000f */
.L_x_52:
[----:B------:R-:W-:Y:S05]  /*0de0*/  BSYNC.RECONVERGENT B0 ;  /* 0x0000000000007941 */ /* 0x000fea0003800200 */
.L_x_50:
[----:B------:R-:W-:Y:S01]  /*0df0*/  SHF.R.U32.HI R12, RZ, 0x2, R19 ;  /* 0x00000002ff0c7819 */ /* 0x000fe20000011613 */
[----:B------:R-:W-:Y:S01]  /*0e00*/  IMAD.SHL.U32 R13, R5, 0x10, RZ ;  /* 0x00000010050d7824 */ /* 0x000fe200078e00ff */
[----:B------:R-:W0:Y:S01]  /*0e10*/  LDC R17, c[0x0][0x38c] ;  /* 0x0000e300ff117b82 */ /* 0x000e220000000800 */
[----:B------:R-:W-:Y:S01]  /*0e20*/  VIADD R18, R18, 0x10974f ;  /* 0x0010974f12127836 */ /* 0x000fe20000000000 */
[----:B------:R-:W-:Y:S01]  /*0e30*/  LOP3.LUT R12, R12, R19, RZ, 0x3c, !PT ;  /* 0x000000130c0c7212 */ /* 0x000fe200078e3cff */
[----:B------:R-:W1:Y:S01]  /*0e40*/  LDCU.64 UR4, c[0x0][0x398] ;  /* 0x00007300ff0477ac */ /* 0x000e620008000a00 */
[----:B------:R-:W-:Y:S02]  /*0e50*/  SHF.L.U32 R23, R0, 0x2, RZ ;  /* 0x0000000200177819 */ /* 0x000fe400000006ff */
[----:B------:R-:W-:Y:S01]  /*0e60*/  SHF.L.U32 R14, R12, 0x1, RZ ;  /* 0x000000010c0e7819 */ /* 0x000fe200000006ff */
[----:B------:R-:W2:Y:S01]  /*0e70*/  LDCU.64 UR10, c[0x0][0x3a0] ;  /* 0x00007400ff0a77ac */ /* 0x000ea20008000a00 */
[----:B------:R-:W3:Y:S01]  /*0e80*/  LDC R20, c[0x0][0x394] ;  /* 0x0000e500ff147b82 */ /* 0x000ee20000000800 */
[----:B------:R-:W-:Y:S01]  /*0e90*/  SHF.L.U64.HI R24, R0, 0x2, R21 ;  /* 0x0000000200187819 */ /* 0x000fe20000010215 */
[----:B------:R-:W-:Y:S01]  /*0ea0*/  FMUL R21, R16, R15 ;  /* 0x0000000f10157220 */ /* 0x000fe20000400000 */
[----:B------:R-:W-:Y:S01]  /*0eb0*/  LOP3.LUT R14, R12, R14, R13, 0x96, !PT ;  /* 0x0000000e0c0e7212 */ /* 0x000fe200078e960d */
[----:B------:R-:W-:Y:S01]  /*0ec0*/  IMAD.MOV.U32 R13, RZ, RZ, 0x2f800000 ;  /* 0x2f800000ff0d7424 */ /* 0x000fe200078e00ff */
[----:B------:R-:W-:Y:S01]  /*0ed0*/  UMOV UR6, 0x54442d18 ;  /* 0x54442d1800067882 */ /* 0x000fe20000000000 */
[----:B------:R-:W-:Y:S01]  /*0ee0*/  UMOV UR7, 0x400921fb ;  /* 0x400921fb00077882 */ /* 0x000fe20000000000 */
[----:B------:R-:W-:-:S05]  /*0ef0*/  LOP3.LUT R19, R14, R5, RZ, 0x3c, !PT ;  /* 0x000000050e137212 */ /* 0x000fca00078e3cff */
[----:B------:R-:W-:Y:S01]  /*0f00*/  IMAD.IADD R12, R19, 0x1, R18 ;  /* 0x00000001130c7824 */ /* 0x000fe200078e0212 */
[----:B-1----:R-:W-:-:S04]  /*0f10*/  IADD3 R14, P0, PT, R23, UR4, RZ ;  /* 0x00000004170e7c10 */ /* 0x002fc8000ff1e0ff */
[----:B------:R-:W-:Y:S02]  /*0f20*/  I2FP.F32.U32 R12, R12 ;  /* 0x0000000c000c7245 */ /* 0x000fe40000201000 */
[----:B------:R-:W-:Y:S02]  /*0f30*/  IADD3.X R15, PT, PT, R24, UR5, RZ, P0, !PT ;  /* 0x00000005180f7c10 */ /* 0x000fe400087fe4ff */
[----:B0-----:R-:W-:Y:S01]  /*0f40*/  ISETP.GE.AND P0, PT, R17, 0x1, PT ;  /* 0x000000011100780c */ /* 0x001fe20003f06270 */
[----:B------:R-:W-:Y:S01]  /*0f50*/  FFMA R12, R12, R13, 1.1641532182693481445e-10 ;  /* 0x2f0000000c0c7423 */ /* 0x000fe2000000000d */
[----:B--2---:R-:W-:Y:S01]  /*0f60*/  IADD3 R16, P1, PT, R23, UR10, RZ ;  /* 0x0000000a17107c10 */ /* 0x004fe2000ff3e0ff */
[----:B------:R0:W-:Y:S01]  /*0f70*/  STG.E desc[UR8][R14.64], R21 ;  /* 0x000000150e007986 */ /* 0x0001e2000c101908 */
[----:B---3--:R-:W-:Y:S01]  /*0f80*/  FMUL R20, R20, R20 ;  /* 0x0000001414147220 */ /* 0x008fe20000400000 */
[----:B------:R-:W-:Y:S01]  /*0f90*/  FADD R22, R12, R12 ;  /* 0x0000000c0c167221 */ /* 0x000fe20000000000 */
[----:B------:R-:W-:-:S03]  /*0fa0*/  IADD3.X R17, PT, PT, R24, UR11, RZ, P1, !PT ;  /* 0x0000000b18117c10 */ /* 0x000fc60008ffe4ff */
[----:B------:R-:W1:Y:S02]  /*0fb0*/  F2F.F64.F32 R12, R22 ;  /* 0x00000016000c7310 */ /* 0x000e640000201800 */
[----:B-1----:R-:W-:-:S10]  /*0fc0*/  DMUL R12, R12, UR6 ;  /* 0x000000060c0c7c28 */ /* 0x002fd40008000000 */
[----:B------:R-:W1:Y:S02]  /*0fd0*/  F2F.F32.F64 R13, R12 ;  /* 0x0000000c000d7310 */ /* 0x000e640000301000 */
[----:B-1----:R0:W-:Y:S01]  /*0fe0*/  STG.E desc[UR8][R16.64], R13 ;  /* 0x0000000d10007986 */ /* 0x0021e2000c101908 */
[----:B------:R-:W-:Y:S05]  /*0ff0*/  @!P0 EXIT ;  /* 0x000000000000894d */ /* 0x000fea0003800000 */
[----:B------:R-:W-:Y:S02]  /*1000*/  VIADD R12, R20, 0x1800000 ;  /* 0x01800000140c7836 */ /* 0x000fe40000000000 */
[----:B0-----:R-:W-:-:S03]  /*1010*/  IMAD.MOV.U32 R13, RZ, RZ, R18 ;  /* 0x000000ffff0d7224 */ /* 0x001fc600078e0012 */
[----:B------:R-:W-:-:S04]  /*1020*/  LOP3.LUT R12, R12, 0x7f800000, RZ, 0xc0, !PT ;  /* 0x7f8000000c0c7812 */ /* 0x000fc800078ec0ff */
[----:B------:R-:W-:Y:S01]  /*1030*/  ISETP.GT.U32.AND P0, PT, R12, 0x1ffffff, PT ;  /* 0x01ffffff0c00780c */ /* 0x000fe20003f04070 */
[----:B------:R-:W-:-:S12]  /*1040*/  IMAD.MOV.U32 R12, RZ, RZ, R19 ;  /* 0x000000ffff0c7224 */ /* 0x000fd800078e0013 */
[----:B------:R-:W-:Y:S05]  /*1050*/  @P0 BRA `(.L_x_53) ;  /* 0x0000000000100947 */ /* 0x000fea0003800000 */
[----:B------:R-:W-:-:S07]  /*1060*/  MOV R16, 0x1080 ;  /* 0x0000108000107802 */ /* 0x000fce0000000f00 */
[----:B------:R-:W-:Y:S05]  /*1070*/  CALL.REL.NOINC `($__internal_1_$__cuda_sm20_rcp_rn_f32_slowpath) ;  /* 0x0000000c00907944 */ /* 0x000fea0003c00000 */
[----:B------:R-:W-:Y:S01]  /*1080*/  MOV R18, R15 ;  /* 0x0000000f00127202 */ /* 0x000fe20000000f00 */
[----:B------:R-:W-:Y:S06]  /*1090*/  BRA `(.L_x_54) ;  /* 0x0000000000107947 */ /* 0x000fec0003800000 */
.L_x_53:
[----:B------:R-:W0:Y:S02]  /*10a0*/  MUFU.RCP R15, R20 ;  /* 0x00000014000f7308 */ /* 0x000e240000001000 */
[----:B0-----:R-:W-:-:S04]  /*10b0*/  FFMA R14, R20, R15, -1 ;  /* 0xbf800000140e7423 */ /* 0x001fc8000000000f */
[----:B------:R-:W-:-:S04]  /*10c0*/  FADD.FTZ R14, -R14, -RZ ;  /* 0x800000ff0e0e7221 */ /* 0x000fc80000010100 */
[----:B------:R-:W-:-:S07]  /*10d0*/  FFMA R18, R15, R14, R15 ;  /* 0x0000000e0f127223 */ /* 0x000fce000000000f */
.L_x_54:
[----:B------:R-:W-:-:S05]  /*10e0*/  UMOV UR4, URZ ;  /* 0x000000ff00047c82 */ /* 0x000fca0008000000 */
.L_x_66:
[----:B------:R-:W-:Y:S01]  /*10f0*/  IMAD.MOV.U32 R16, RZ, RZ, R4 ;  /* 0x000000ffff107224 */ /* 0x000fe200078e0004 */
[----:B------:R-:W-:Y:S01]  /*1100*/  MOV R4, R2 ;  /* 0x0000000200047202 */ /* 0x000fe20000000f00 */
[----:B------:R-:W-:Y:S01]  /*1110*/  BSSY.RECONVERGENT B0, `(.L_x_55) ;  /* 0x0000018000007945 */ /* 0x000fe20003800200 */
[----:B0-----:R-:W-:Y:S02]  /*1120*/  IMAD.MOV.U32 R15, RZ, RZ, R3 ;  /* 0x000000ffff0f7224 */ /* 0x001fe400078e0003 */
[----:B------:R-:W-:Y:S02]  /*1130*/  IMAD.MOV.U32 R2, RZ, RZ, R5 ;  /* 0x000000ffff027224 */ /* 0x000fe400078e0005 */
[----:B------:R-:W-:Y:S02]  /*1140*/  IMAD.MOV.U32 R14, RZ, RZ, 0x2f800000 ;  /* 0x2f800000ff0e7424 */ /* 0x000fe400078e00ff */
[----:B------:R-:W-:Y:S02]  /*1150*/  IMAD.MOV.U32 R3, RZ, RZ, R16 ;  /* 0x000000ffff037224 */ /* 0x000fe400078e0010 */
[----:B------:R-:W-:-:S07]  /*1160*/  IMAD.MOV.U32 R5, RZ, RZ, R12 ;  /* 0x000000ffff057224 */ /* 0x000fce00078e000c */
.L_x_56:
[----:B------:R-:W-:Y:S02]  /*1170*/  SHF.R.U32.HI R12, RZ, 0x2, R15 ;  /* 0x00000002ff0c7819 */ /* 0x000fe4000001160f */
[----:B------:R-:W-:Y:S02]  /*1180*/  SHF.L.U32 R16, R5, 0x4, RZ ;  /* 0x0000000405107819 */ /* 0x000fe400000006ff */
[----:B------:R-:W-:-:S05]  /*1190*/  LOP3.LUT R12, R12, R15, RZ, 0x3c, !PT ;  /* 0x0000000f0c0c7212 */ /* 0x000fca00078e3cff */
[----:B------:R-:W-:-:S05]  /*11a0*/  IMAD.SHL.U32 R15, R12, 0x2, RZ ;  /* 0x000000020c0f7824 */ /* 0x000fca00078e00ff */
[----:B------:R-:W-:Y:S01]  /*11b0*/  LOP3.LUT R15, R5, R16, R15, 0x96, !PT ;  /* 0x00000010050f7212 */ /* 0x000fe200078e960f */
[----:B------:R-:W-:Y:S02]  /*11c0*/  IMAD.MOV.U32 R16, RZ, RZ, R13 ;  /* 0x000000ffff107224 */ /* 0x000fe400078e000d */
[----:B------:R-:W-:Y:S01]  /*11d0*/  VIADD R13, R13, 0x587c5 ;  /* 0x000587c50d0d7836 */ /* 0x000fe20000000000 */
[----:B------:R-:W-:-:S04]  /*11e0*/  LOP3.LUT R12, R15, R12, RZ, 0x3c, !PT ;  /* 0x0000000c0f0c7212 */ /* 0x000fc800078e3cff */
[----:B------:R-:W-:-:S04]  /*11f0*/  IADD3 R15, PT, PT, R12, R13, RZ ;  /* 0x0000000d0c0f7210 */ /* 0x000fc80007ffe0ff */
[----:B------:R-:W-:-:S05]  /*1200*/  I2FP.F32.U32 R15, R15 ;  /* 0x0000000f000f7245 */ /* 0x000fca0000201000 */
[----:B------:R-:W-:Y:S01]  /*1210*/  FFMA R17, R15, R14, 1.1641532182693481445e-10 ;  /* 0x2f0000000f117423 */ /* 0x000fe2000000000e */
[----:B------:R-:W-:Y:S02]  /*1220*/  IMAD.MOV.U32 R15, RZ, RZ, R3 ;  /* 0x000000ffff0f7224 */ /* 0x000fe400078e0003 */
[----:B------:R-:W-:Y:S02]  /*1230*/  IMAD.MOV.U32 R3, RZ, RZ, R4 ;  /* 0x000000ffff037224 */ /* 0x000fe400078e0004 */
[----:B------:R-:W-:Y:S01]  /*1240*/  FSETP.NEU.AND P0, PT, R17, RZ, PT ;  /* 0x000000ff1100720b */ /* 0x000fe20003f0d000 */
[----:B------:R-:W-:Y:S01]  /*1250*/  IMAD.MOV.U32 R4, RZ, RZ, R2 ;  /* 0x000000ffff047224 */ /* 0x000fe200078e0002 */
[----:B------:R-:W-:Y:S01]  /*1260*/  MOV R2, R5 ;  /* 0x0000000500027202 */ /* 0x000fe20000000f00 */
[----:B------:R-:W-:-:S10]  /*1270*/  IMAD.MOV.U32 R5, RZ, RZ, R12 ;  /* 0x000000ffff057224 */ /* 0x000fd400078e000c */
[----:B------:R-:W-:Y:S05]  /*1280*/  @!P0 BRA `(.L_x_56) ;  /* 0xfffffffc00b88947 */ /* 0x000fea000383ffff */
[----:B------:R-:W-:Y:S05]  /*1290*/  BSYNC.RECONVERGENT B0 ;  /* 0x0000000000007941 */ /* 0x000fea0003800200 */
.L_x_55:
[----:B------:R-:W-:Y:S01]  /*12a0*/  SHF.R.U32.HI R12, RZ, 0x2, R15 ;  /* 0x00000002ff0c7819 */ /* 0x000fe2000001160f */
[----:B------:R-:W-:Y:S01]  /*12b0*/  HFMA2 R22, -RZ, RZ, 1.5048828125, 33.21875 ;  /* 0x3e055027ff167431 */ /* 0x000fe200000001ff */
[----:B------:R-:W-:Y:S01]  /*12c0*/  FSETP.GEU.AND P0, PT, R17, 1.175494350822287508e-38, PT ;  /* 0x008000001100780b */ /* 0x000fe20003f0e000 */
[----:B------:R-:W-:Y:S01]  /*12d0*/  UMOV UR6, 0x54442d18 ;  /* 0x54442d1800067882 */ /* 0x000fe20000000000 */
[----:B------:R-:W-:Y:S01]  /*12e0*/  LOP3.LUT R12, R12, R15, RZ, 0x3c, !PT ;  /* 0x0000000f0c0c7212 */ /* 0x000fe200078e3cff */
[----:B------:R-:W-:Y:S01]  /*12f0*/  IMAD.SHL.U32 R15, R5, 0x10, RZ ;  /* 0x00000010050f7824 */ /* 0x000fe200078e00ff */
[----:B------:R-:W-:Y:S01]  /*1300*/  UMOV UR7, 0x401921fb ;  /* 0x401921fb00077882 */ /* 0x000fe20000000000 */
[----:B------:R-:W-:Y:S02]  /*1310*/  BSSY.RECONVERGENT B0, `(.L_x_57) ;  /* 0x000008c000007945 */ /* 0x000fe40003800200 */
[----:B------:R-:W-:-:S05]  /*1320*/  IMAD.SHL.U32 R13, R12, 0x2, RZ ;  /* 0x000000020c0d7824 */ /* 0x000fca00078e00ff */
[----:B------:R-:W-:Y:S02]  /*1330*/  LOP3.LUT R12, R12, R13, R15, 0x96, !PT ;  /* 0x0000000d0c0c7212 */ /* 0x000fe400078e960f */
[----:B------:R-:W-:Y:S01]  /*1340*/  IADD3 R13, PT, PT, R16, 0xb0f8a, RZ ;  /* 0x000b0f8a100d7810 */ /* 0x000fe20007ffe0ff */
[----:B------:R-:W-:Y:S01]  /*1350*/  FMUL R16, R17, 8388608 ;  /* 0x4b00000011107820 */ /* 0x000fe20000400000 */
[----:B------:R-:W-:-:S04]  /*1360*/  LOP3.LUT R12, R12, R5, RZ, 0x3c, !PT ;  /* 0x000000050c0c7212 */ /* 0x000fc800078e3cff */
[----:B------:R-:W-:Y:S01]  /*1370*/  FSEL R16, R16, R17, !P0 ;  /* 0x0000001110107208 */ /* 0x000fe20004000000 */
[----:B------:R-:W-:-:S04]  /*1380*/  IMAD.IADD R15, R12, 0x1, R13 ;  /* 0x000000010c0f7824 */ /* 0x000fc800078e020d */
[----:B------:R-:W-:Y:S01]  /*1390*/  VIADD R21, R16, 0xc0d55555 ;  /* 0xc0d5555510157836 */ /* 0x000fe20000000000 */
[----:B------:R-:W-:-:S04]  /*13a0*/  I2FP.F32.U32 R15, R15 ;  /* 0x0000000f000f7245 */ /* 0x000fc80000201000 */
[----:B------:R-:W-:Y:S01]  /*13b0*/  LOP3.LUT R21, R21, 0xff800000, RZ, 0xc0, !PT ;  /* 0xff80000015157812 */ /* 0x000fe200078ec0ff */
[----:B------:R-:W-:-:S04]  /*13c0*/  FFMA R20, R15, R14, 1.1641532182693481445e-10 ;  /* 0x2f0000000f147423 */ /* 0x000fc8000000000e */
[----:B------:R-:W0:Y:S01]  /*13d0*/  F2F.F64.F32 R14, R20 ;  /* 0x00000014000e7310 */ /* 0x000e220000201800 */
[----:B------:R-:W-:Y:S01]  /*13e0*/  IMAD.IADD R17, R16, 0x1, -R21 ;  /* 0x0000000110117824 */ /* 0x000fe200078e0a15 */
[----:B------:R-:W-:-:S03]  /*13f0*/  I2FP.F32.S32 R21, R21 ;  /* 0x0000001500157245 */ /* 0x000fc60000201400 */
[----:B------:R-:W-:-:S04]  /*1400*/  FADD R17, R17, -1 ;  /* 0xbf80000011117421 */ /* 0x000fc80000000000 */
[----:B------:R-:W-:-:S04]  /*1410*/  FFMA R22, R17, -R22, 0.14084610342979431152 ;  /* 0x3e1039f611167423 */ /* 0x000fc80000000816 */
[----:B------:R-:W-:Y:S01]  /*1420*/  FFMA R22, R17, R22, -0.12148627638816833496 ;  /* 0xbdf8cdcc11167423 */ /* 0x000fe20000000016 */
[----:B0-----:R-:W-:-:S03]  /*1430*/  DMUL R14, R14, UR6 ;  /* 0x000000060e0e7c28 */ /* 0x001fc60008000000 */
[----:B------:R-:W-:-:S03]  /*1440*/  FFMA R22, R17, R22, 0.13980610668659210205 ;  /* 0x3e0f295511167423 */ /* 0x000fc60000000016 */
[----:B------:R-:W0:Y:S01]  /*1450*/  F2F.F32.F64 R19, R14 ;  /* 0x0000000e00137310 */ /* 0x000e220000301000 */
[----:B------:R-:W-:-:S04]  /*1460*/  FFMA R22, R17, R22, -0.16684235632419586182 ;  /* 0xbe2ad8b911167423 */ /* 0x000fc80000000016 */
[----:B------:R-:W-:-:S04]  /*1470*/  FFMA R22, R17, R22, 0.20012299716472625732 ;  /* 0x3e4ced0b11167423 */ /* 0x000fc80000000016 */
[----:B------:R-:W-:-:S04]  /*1480*/  FFMA R20, R17, R22, -0.24999669194221496582 ;  /* 0xbe7fff2211147423 */ /* 0x000fc80000000016 */
[----:B------:R-:W-:Y:S01]  /*1490*/  FFMA R20, R17, R20, 0.33333182334899902344 ;  /* 0x3eaaaa7811147423 */ /* 0x000fe20000000014 */
[C---:B0-----:R-:W-:Y:S01]  /*14a0*/  FMUL R23, R19.reuse, 0.63661974668502807617 ;  /* 0x3f22f98313177820 */ /* 0x041fe20000400000 */
[----:B------:R-:W-:Y:S02]  /*14b0*/  FSETP.GE.AND P1, PT, |R19|, 105615, PT ;  /* 0x47ce47801300780b */ /* 0x000fe40003f26200 */
[C---:B------:R-:W-:Y:S01]  /*14c0*/  FFMA R24, R17.reuse, R20, -0.5 ;  /* 0xbf00000011187423 */ /* 0x040fe20000000014 */
[----:B------:R-:W-:Y:S01]  /*14d0*/  FSEL R20, RZ, -23, P0 ;  /* 0xc1b80000ff147808 */ /* 0x000fe20000000000 */
[----:B------:R-:W0:Y:S01]  /*14e0*/  F2I.NTZ R22, R23 ;  /* 0x0000001700167305 */ /* 0x000e220000203100 */
[----:B------:R-:W-:Y:S01]  /*14f0*/  ISETP.GT.U32.AND P0, PT, R16, 0x7f7fffff, PT ;  /* 0x7f7fffff1000780c */ /* 0x000fe20003f04070 */
[----:B------:R-:W-:Y:S02]  /*1500*/  FMUL R24, R17, R24 ;  /* 0x0000001811187220 */ /* 0x000fe40000400000 */
[----:B------:R-:W-:Y:S01]  /*1510*/  FFMA R20, R21, 1.1920928955078125e-07, R20 ;  /* 0x3400000015147823 */ /* 0x000fe20000000014 */
[----:B------:R-:W-:-:S02]  /*1520*/  IMAD.MOV.U32 R21, RZ, RZ, 0x7f800000 ;  /* 0x7f800000ff157424 */ /* 0x000fc400078e00ff */
[----:B------:R-:W-:-:S04]  /*1530*/  FFMA R17, R17, R24, R17 ;  /* 0x0000001811117223 */ /* 0x000fc80000000011 */
[----:B------:R-:W-:-:S03]  /*1540*/  FFMA R17, R20, 0.69314718246459960938, R17 ;  /* 0x3f31721814117823 */ /* 0x000fc60000000011 */
[C---:B------:R-:W-:Y:S01]  /*1550*/  @P0 FFMA R17, R16.reuse, R21, +INF ;  /* 0x7f80000010110423 */ /* 0x040fe20000000015 */
[----:B0-----:R-:W-:Y:S02]  /*1560*/  I2FP.F32.S32 R14, R22 ;  /* 0x00000016000e7245 */ /* 0x001fe40000201400 */
[----:B------:R-:W-:Y:S01]  /*1570*/  FSETP.NEU.AND P0, PT, R16, RZ, PT ;  /* 0x000000ff1000720b */ /* 0x000fe20003f0d000 */
[----:B------:R-:W-:Y:S02]  /*1580*/  FMUL R17, R17, -2 ;  /* 0xc000000011117820 */ /* 0x000fe40000400000 */
[----:B------:R-:W-:-:S03]  /*1590*/  FFMA R15, R14, -1.5707962512969970703, R19 ;  /* 0xbfc90fda0e0f7823 */ /* 0x000fc60000000013 */
[----:B------:R-:W-:Y:S01]  /*15a0*/  FSEL R20, R17, +INF , P0 ;  /* 0x7f80000011147808 */ /* 0x000fe20000000000 */
[----:B------:R-:W-:-:S04]  /*15b0*/  FFMA R15, R14, -7.5497894158615963534e-08, R15 ;  /* 0xb3a221680e0f7823 */ /* 0x000fc8000000000f */
[----:B------:R-:W-:Y:S01]  /*15c0*/  FFMA R14, R14, -5.3903029534742383927e-15, R15 ;  /* 0xa7c234c50e0e7823 */ /* 0x000fe2000000000f */
[----:B------:R-:W-:Y:S06]  /*15d0*/  @!P1 BRA `(.L_x_58) ;  /* 0x00000004007c9947 */ /* 0x000fec0003800000 */
[----:B------:R-:W-:-:S13]  /*15e0*/  FSETP.NEU.AND P0, PT, |R19|, +INF , PT ;  /* 0x7f8000001300780b */ /* 0x000fda0003f0d200 */
[----:B------:R-:W-:Y:S01]  /*15f0*/  @!P0 FMUL R14, RZ, R19 ;  /* 0x00000013ff0e8220 */ /* 0x000fe20000400000 */
[----:B------:R-:W-:Y:S01]  /*1600*/  @!P0 IMAD.MOV.U32 R22, RZ, RZ, RZ ;  /* 0x000000ffff168224 */ /* 0x000fe200078e00ff */
[----:B------:R-:W-:Y:S06]  /*1610*/  @!P0 BRA `(.L_x_58) ;  /* 0x00000004006c8947 */ /* 0x000fec0003800000 */
[----:B------:R-:W-:Y:S01]  /*1620*/  IMAD.SHL.U32 R14, R19, 0x100, RZ ;  /* 0x00000100130e7824 */ /* 0x000fe200078e00ff */
[----:B------:R-:W-:Y:S01]  /*1630*/  MOV R21, RZ ;  /* 0x000000ff00157202 */ /* 0x000fe20000000f00 */
[----:B------:R-:W-:Y:S01]  /*1640*/  IMAD.MOV.U32 R22, RZ, RZ, RZ ;  /* 0x000000ffff167224 */ /* 0x000fe200078e00ff */
[----:B------:R-:W0:Y:S02]  /*1650*/  LDCU.64 UR10, c[0x4][0x40] ;  /* 0x01000800ff0a77ac */ /* 0x000e240008000a00 */
[----:B------:R-:W-:Y:S01]  /*1660*/  LOP3.LUT R23, R14, 0x80000000, RZ, 0xfc, !PT ;  /* 0x800000000e177812 */ /* 0x000fe200078efcff */
[----:B------:R-:W-:Y:S01]  /*1670*/  UMOV UR6, URZ ;  /* 0x000000ff00067c82 */ /* 0x000fe20008000000 */
[----:B------:R-:W-:-:S05]  /*1680*/  UMOV UR5, URZ ;  /* 0x000000ff00057c82 */ /* 0x000fca0008000000 */
.L_x_59:
[----:B0-----:R-:W-:Y:S02]  /*1690*/  IMAD.U32 R14, RZ, RZ, UR10 ;  /* 0x0000000aff0e7e24 */ /* 0x001fe4000f8e00ff */
[----:B------:R-:W-:-:S05]  /*16a0*/  IMAD.U32 R15, RZ, RZ, UR11 ;  /* 0x0000000bff0f7e24 */ /* 0x000fca000f8e00ff */
[----:B------:R-:W2:Y:S01]  /*16b0*/  LDG.E.CONSTANT R14, desc[UR8][R14.64] ;  /* 0x000000080e0e7981 */ /* 0x000ea2000c1e9900 */
[----:B------:R-:W-:Y:S01]  /*16c0*/  UIADD3 UR5, UPT, UPT, UR5, 0x1, URZ ;  /* 0x0000000105057890 */ /* 0x000fe2000fffe0ff */
[C---:B------:R-:W-:Y:S01]  /*16d0*/  ISETP.EQ.AND P0, PT, R22.reuse, RZ, PT ;  /* 0x000000ff1600720c */ /* 0x040fe20003f02270 */
[----:B------:R-:W-:Y:S01]  /*16e0*/  UIADD3 UR10, UP1, UPT, UR10, 0x4, URZ ;  /* 0x000000040a0a7890 */ /* 0x000fe2000ff3e0ff */
[C---:B------:R-:W-:Y:S01]  /*16f0*/  ISETP.EQ.AND P1, PT, R22.reuse, 0x4, PT ;  /* 0x000000041600780c */ /* 0x040fe20003f22270 */
[----:B------:R-:W-:Y:S01]  /*1700*/  UISETP.NE.AND UP0, UPT, UR5, 0x6, UPT ;  /* 0x000000060500788c */ /* 0x000fe2000bf05270 */
[C---:B------:R-:W-:Y:S01]  /*1710*/  ISETP.EQ.AND P2, PT, R22.reuse, 0x8, PT ;  /* 0x000000081600780c */ /* 0x040fe20003f42270 */
[----:B------:R-:W-:Y:S01]  /*1720*/  UIADD3.X UR11, UPT, UPT, URZ, UR11, URZ, UP1, !UPT ;  /* 0x0000000bff0b7290 */ /* 0x000fe20008ffe4ff */
[C---:B------:R-:W-:Y:S02]  /*1730*/  ISETP.EQ.AND P3, PT, R22.reuse, 0xc, PT ;  /* 0x0000000c1600780c */ /* 0x040fe40003f62270 */
[----:B------:R-:W-:-:S02]  /*1740*/  ISETP.EQ.AND P4, PT, R22, 0x10, PT ;  /* 0x000000101600780c */ /* 0x000fc40003f82270 */
[C---:B------:R-:W-:Y:S01]  /*1750*/  ISETP.EQ.AND P5, PT, R22.reuse, 0x14, PT ;  /* 0x000000141600780c */ /* 0x040fe20003fa2270 */
[----:B------:R-:W-:Y:S02]  /*1760*/  VIADD R22, R22, 0x4 ;  /* 0x0000000416167836 */ /* 0x000fe40000000000 */
[----:B--2---:R-:W-:-:S03]  /*1770*/  IMAD.WIDE.U32 R16, R14, R23, RZ ;  /* 0x000000170e107225 */ /* 0x004fc600078e00ff */
[----:B------:R-:W-:-:S04]  /*1780*/  IADD3 R16, P6, PT, R16, R21, RZ ;  /* 0x0000001510107210 */ /* 0x000fc80007fde0ff */
[----:B------:R-:W-:Y:S01]  /*1790*/  IADD3.X R21, PT, PT, R17, UR6, RZ, P6, !PT ;  /* 0x0000000611157c10 */ /* 0x000fe2000b7fe4ff */
[--C-:B------:R-:W-:Y:S01]  /*17a0*/  @P1 IMAD.MOV.U32 R7, RZ, RZ, R16.reuse ;  /* 0x000000ffff071224 */ /* 0x100fe200078e0010 */
[-C--:B------:R-:W-:Y:S01]  /*17b0*/  @P0 MOV R6, R16.reuse ;  /* 0x0000001000060202 */ /* 0x080fe20000000f00 */
[--C-:B------:R-:W-:Y:S01]  /*17c0*/  @P2 IMAD.MOV.U32 R8, RZ, RZ, R16.reuse ;  /* 0x000000ffff082224 */ /* 0x100fe200078e0010 */
[----:B------:R-:W-:Y:S01]  /*17d0*/  @P4 MOV R10, R16 ;  /* 0x00000010000a4202 */ /* 0x000fe20000000f00 */
[--C-:B------:R-:W-:Y:S02]  /*17e0*/  @P3 IMAD.MOV.U32 R9, RZ, RZ, R16.reuse ;  /* 0x000000ffff093224 */ /* 0x100fe400078e0010 */
[----:B------:R-:W-:Y:S01]  /*17f0*/  @P5 IMAD.MOV.U32 R11, RZ, RZ, R16 ;  /* 0x000000ffff0b5224 */ /* 0x000fe200078e0010 */
[----:B------:R-:W-:Y:S06]  /*1800*/  BRA.U UP0, `(.L_x_59) ;  /* 0xfffffffd00a07547 */ /* 0x000fec000b83ffff */
        /* <DEDUP_REMOVED lines=15> */
[----:B------:R-:W-:Y:S02]  /*1900*/  @P4 IMAD.MOV.U32 R15, RZ, RZ, R6 ;  /* 0x000000ffff0f4224 */ /* 0x000fe400078e0006 */
[----:B------:R-:W-:Y:S01]  /*1910*/  @P4 IMAD.MOV.U32 R22, RZ, RZ, R7 ;  /* 0x000000ffff164224 */ /* 0x000fe200078e0007 */
[----:B------:R-:W-:Y:S01]  /*1920*/  ISETP.EQ.AND P4, PT, R17, 0x4, PT ;  /* 0x000000041100780c */ /* 0x000fe20003f82270 */
[--C-:B------:R-:W-:Y:S01]  /*1930*/  @P2 IMAD.MOV.U32 R22, RZ, RZ, R8.reuse ;  /* 0x000000ffff162224 */ /* 0x100fe200078e0008 */
[----:B------:R-:W-:Y:S01]  /*1940*/  @P2 MOV R15, R7 ;  /* 0x00000007000f2202 */ /* 0x000fe20000000f00 */
[----:B------:R-:W-:Y:S01]  /*1950*/  @P1 IMAD.MOV.U32 R15, RZ, RZ, R8 ;  /* 0x000000ffff0f1224 */ /* 0x000fe200078e0008 */
[----:B------:R-:W-:Y:S01]  /*1960*/  @P0 MOV R15, R9 ;  /* 0x00000009000f0202 */ /* 0x000fe20000000f00 */
[----:B------:R-:W-:-:S02]  /*1970*/  @P1 IMAD.MOV.U32 R22, RZ, RZ, R9 ;  /* 0x000000ffff161224 */ /* 0x000fc400078e0009 */
[--C-:B------:R-:W-:Y:S02]  /*1980*/  @P0 IMAD.MOV.U32 R22, RZ, RZ, R10.reuse ;  /* 0x000000ffff160224 */ /* 0x100fe400078e000a */
[----:B------:R-:W-:Y:S01]  /*1990*/  @P3 IMAD.MOV.U32 R15, RZ, RZ, R10 ;  /* 0x000000ffff0f3224 */ /* 0x000fe200078e000a */
[----:B------:R-:W-:Y:S01]  /*19a0*/  @P5 MOV R15, R11 ;  /* 0x0000000b000f5202 */ /* 0x000fe20000000f00 */
[----:B------:R-:W-:Y:S02]  /*19b0*/  @P3 IMAD.MOV.U32 R22, RZ, RZ, R11 ;  /* 0x000000ffff163224 */ /* 0x000fe400078e000b */
[--C-:B------:R-:W-:Y:S02]  /*19c0*/  @P5 IMAD.MOV.U32 R22, RZ, RZ, R21.reuse ;  /* 0x000000ffff165224 */ /* 0x100fe400078e0015 */
[----:B------:R-:W-:Y:S01]  /*19d0*/  @P4 IMAD.MOV.U32 R15, RZ, RZ, R21 ;  /* 0x000000ffff0f4224 */ /* 0x000fe200078e0015 */
[----:B------:R-:W-:Y:S06]  /*19e0*/  @!P6 BRA `(.L_x_61) ;  /* 0x00000000002ce947 */ /* 0x000fec0003800000 */
[----:B------:R-:W-:Y:S01]  /*19f0*/  @P2 IMAD.MOV.U32 R16, RZ, RZ, R6 ;  /* 0x000000ffff102224 */ /* 0x000fe200078e0006 */
[----:B------:R-:W-:Y:S01]  /*1a00*/  @P1 MOV R16, R7 ;  /* 0x0000000700101202 */ /* 0x000fe20000000f00 */
[----:B------:R-:W-:Y:S01]  /*1a10*/  @P0 IMAD.MOV.U32 R16, RZ, RZ, R8 ;  /* 0x000000ffff100224 */ /* 0x000fe200078e0008 */
[----:B------:R-:W-:Y:S01]  /*1a20*/  ISETP.EQ.AND P0, PT, R17, 0x8, PT ;  /* 0x000000081100780c */ /* 0x000fe20003f02270 */
[----:B------:R-:W-:Y:S01]  /*1a30*/  @P3 IMAD.MOV.U32 R16, RZ, RZ, R9 ;  /* 0x000000ffff103224 */ /* 0x000fe200078e0009 */
[----:B------:R-:W-:Y:S01]  /*1a40*/  LOP3.LUT R14, R14, 0x1f, RZ, 0xc0, !PT ;  /* 0x0000001f0e0e7812 */ /* 0x000fe200078ec0ff */
[----:B------:R-:W-:Y:S01]  /*1a50*/  @P5 IMAD.MOV.U32 R16, RZ, RZ, R10 ;  /* 0x000000ffff105224 */ /* 0x000fe200078e000a */
[----:B------:R-:W-:Y:S02]  /*1a60*/  @P4 MOV R16, R11 ;  /* 0x0000000b00104202 */ /* 0x000fe40000000f00 */
[----:B------:R-:W-:-:S07]  /*1a70*/  SHF.L.W.U32.HI R22, R15, R14, R22 ;  /* 0x0000000e0f167219 */ /* 0x000fce0000010e16 */
[----:B------:R-:W-:-:S05]  /*1a80*/  @P0 IMAD.MOV.U32 R16, RZ, RZ, R21 ;  /* 0x000000ffff100224 */ /* 0x000fca00078e0015 */
[----:B------:R-:W-:-:S07]  /*1a90*/  SHF.L.W.U32.HI R15, R16, R14, R15 ;  /* 0x0000000e100f7219 */ /* 0x000fce0000010e0f */
.L_x_61:
[----:B------:R-:W-:Y:S05]  /*1aa0*/  BSYNC.RECONVERGENT B1 ;  /* 0x0000000000017941 */ /* 0x000fea0003800200 */
.L_x_60:
        /* <DEDUP_REMOVED lines=12> */
[----:B------:R-:W-:Y:S02]  /*1b70*/  ISETP.GE.AND P1, PT, R19, RZ, PT ;  /* 0x000000ff1300720c */ /* 0x000fe40003f26270 */
[----:B------:R-:W-:-:S05]  /*1b80*/  IADD3 R19, PT, PT, -R22, RZ, RZ ;  /* 0x000000ff16137210 */ /* 0x000fca0007ffe1ff */
[----:B------:R-:W-:Y:S01]  /*1b90*/  @!P0 IMAD.MOV.U32 R22, RZ, RZ, R19 ;  /* 0x000000ffff168224 */ /* 0x000fe200078e0013 */
[----:B0-----:R-:W-:-:S10]  /*1ba0*/  DMUL R16, R14, UR6 ;  /* 0x000000060e107c28 */ /* 0x001fd40008000000 */
[----:B------:R-:W0:Y:S02]  /*1bb0*/  F2F.F32.F64 R16, R16 ;  /* 0x0000001000107310 */ /* 0x000e240000301000 */
[----:B0-----:R-:W-:-:S07]  /*1bc0*/  FSEL R14, -R16, R16, !P1 ;  /* 0x00000010100e7208 */ /* 0x001fce0004800100 */
.L_x_58:
[----:B------:R-:W-:Y:S05]  /*1bd0*/  BSYNC.RECONVERGENT B0 ;  /* 0x0000000000007941 */ /* 0x000fea0003800200 */
.L_x_57:
[----:B------:R-:W-:Y:S01]  /*1be0*/  LOP3.LUT R17, R22, 0x1, RZ, 0xc0, !PT ;  /* 0x0000000116117812 */ /* 0x000fe200078ec0ff */
[----:B------:R-:W-:Y:S02]  /*1bf0*/  IMAD.MOV.U32 R16, RZ, RZ, 0x37cbac00 ;  /* 0x37cbac00ff107424 */ /* 0x000fe400078e00ff */
[----:B------:R-:W-:Y:S01]  /*1c00*/  FMUL R15, R14, R14 ;  /* 0x0000000e0e0f7220 */ /* 0x000fe20000400000 */
[----:B------:R-:W-:Y:S01]  /*1c10*/  VIADD R22, R22, 0x1 ;  /* 0x0000000116167836 */ /* 0x000fe20000000000 */
[----:B------:R-:W-:Y:S01]  /*1c20*/  ISETP.NE.U32.AND P0, PT, R17, 0x1, PT ;  /* 0x000000011100780c */ /* 0x000fe20003f05070 */
[----:B------:R-:W-:Y:S02]  /*1c30*/  IMAD.MOV.U32 R17, RZ, RZ, 0x3e2aaaa8 ;  /* 0x3e2aaaa8ff117424 */ /* 0x000fe400078e00ff */
[----:B------:R-:W-:Y:S01]  /*1c40*/  FFMA R16, R15, R16, -0.0013887860113754868507 ;  /* 0xbab607ed0f107423 */ /* 0x000fe20000000010 */
[----:B------:R-:W-:Y:S01]  /*1c50*/  MOV R24, 0x3c0885e4 ;  /* 0x3c0885e400187802 */ /* 0x000fe20000000f00 */
[----:B------:R0:W1:Y:S01]  /*1c60*/  MUFU.RSQ R19, R20 ;  /* 0x0000001400137308 */ /* 0x0000620000001400 */
        /* <DEDUP_REMOVED lines=14> */
[----:B------:R-:W-:Y:S01]  /*1d50*/  BSSY.RECONVERGENT B1, `(.L_x_64) ;  /* 0x0000004000017945 */ /* 0x000fe20003800200 */
[----:B------:R-:W-:Y:S01]  /*1d60*/  IMAD.MOV.U32 R14, RZ, RZ, R20 ;  /* 0x000000ffff0e7224 */ /* 0x000fe200078e0014 */
[----:B------:R-:W-:-:S07]  /*1d70*/  MOV R17, 0x1d90 ;  /* 0x00001d9000117802 */ /* 0x000fce0000000f00 */
[----:B------:R-:W-:Y:S05]  /*1d80*/  CALL.REL.NOINC `($__internal_2_$__cuda_sm20_sqrt_rn_f32_slowpath) ;  /* 0x00000004001c7944 */ /* 0x000fea0003c00000 */
[----:B------:R-:W-:Y:S05]  /*1d90*/  BSYNC.RECONVERGENT B1 ;  /* 0x0000000000017941 */ /* 0x000fea0003800200 */
.L_x_64:
[----:B------:R-:W-:Y:S01]  /*1da0*/  IMAD.MOV.U32 R17, RZ, RZ, R20 ;  /* 0x000000ffff117224 */ /* 0x000fe200078e0014 */
[----:B------:R-:W-:Y:S06]  /*1db0*/  BRA `(.L_x_65) ;  /* 0x0000000000107947 */ /* 0x000fec0003800000 */
.L_x_63:
[----:B------:R-:W-:Y:S01]  /*1dc0*/  FMUL.FTZ R17, R20, R19 ;  /* 0x0000001314117220 */ /* 0x000fe20000410000 */
[----:B------:R-:W-:-:S03]  /*1dd0*/  FMUL.FTZ R14, R19, 0.5 ;  /* 0x3f000000130e7820 */ /* 0x000fc60000410000 */
[----:B------:R-:W-:-:S04]  /*1de0*/  FFMA R20, -R17, R17, R20 ;  /* 0x0000001111147223 */ /* 0x000fc80000000114 */
[----:B------:R-:W-:-:S07]  /*1df0*/  FFMA R17, R20, R14, R17 ;  /* 0x0000000e14117223 */ /* 0x000fce0000000011 */
.L_x_65:
[----:B------:R-:W-:Y:S05]  /*1e00*/  BSYNC.RECONVERGENT B0 ;  /* 0x0000000000007941 */ /* 0x000fea0003800200 */
.L_x_62:
[----:B------:R-:W0:Y:S01]  /*1e10*/  LDC R21, c[0x0][0x38c] ;  /* 0x0000e300ff157b82 */ /* 0x000e220000000800 */
[----:B------:R-:W-:-:S04]  /*1e20*/  FMUL R17, R16, R17 ;  /* 0x0000001110117220 */ /* 0x000fc80000400000 */
[----:B------:R-:W-:-:S03]  /*1e30*/  FMUL R17, R17, R18 ;  /* 0x0000001211117220 */ /* 0x000fc60000400000 */
[----:B------:R-:W1:Y:S01]  /*1e40*/  LDC.64 R14, c[0x0][0x3a8] ;  /* 0x0000ea00ff0e7b82 */ /* 0x000e620000000a00 */
[----:B0-----:R-:W-:Y:S01]  /*1e50*/  IMAD R19, R0, R21, UR4 ;  /* 0x0000000400137e24 */ /* 0x001fe2000f8e0215 */
[----:B------:R-:W-:-:S06]  /*1e60*/  UIADD3 UR4, UPT, UPT, UR4, 0x1, URZ ;  /* 0x0000000104047890 */ /* 0x000fcc000fffe0ff */
[----:B------:R-:W-:Y:S01]  /*1e70*/  ISETP.NE.AND P0, PT, R21, UR4, PT ;  /* 0x0000000415007c0c */ /* 0x000fe2000bf05270 */
[----:B-1----:R-:W-:-:S05]  /*1e80*/  IMAD.WIDE R14, R19, 0x4, R14 ;  /* 0x00000004130e7825 */ /* 0x002fca00078e020e */
[----:B------:R0:W-:Y:S07]  /*1e90*/  STG.E desc[UR8][R14.64], R17 ;  /* 0x000000110e007986 */ /* 0x0001ee000c101908 */
[----:B------:R-:W-:Y:S05]  /*1ea0*/  @P0 BRA `(.L_x_66) ;  /* 0xfffffff000900947 */ /* 0x000fea000383ffff */
[----:B------:R-:W-:Y:S05]  /*1eb0*/  EXIT ;  /* 0x000000000000794d */ /* 0x000fea0003800000 */
        .weak           $__internal_1_$__cuda_sm20_rcp_rn_f32_slowpath
        .type           $__internal_1_$__cuda_sm20_rcp_rn_f32_slowpath,@function
        .size           $__internal_1_$__cuda_sm20_rcp_rn_f32_slowpath,($__internal_2_$__cuda_sm20_sqrt_rn_f32_slowpath - $__internal_1_$__cuda_sm20_rcp_rn_f32_slowpath)
$__internal_1_$__cuda_sm20_rcp_rn_f32_slowpath:
[----:B------:R-:W-:Y:S01]  /*1ec0*/  SHF.L.U32 R15, R20, 0x1, RZ ;  /* 0x00000001140f7819 */ /* 0x000fe200000006ff */
[----:B------:R-:W-:-:S03]  /*1ed0*/  IMAD.MOV.U32 R14, RZ, RZ, R20 ;  /* 0x000000ffff0e7224 */ /* 0x000fc600078e0014 */
[----:B------:R-:W-:-:S04]  /*1ee0*/  SHF.R.U32.HI R15, RZ, 0x18, R15 ;  /* 0x00000018ff0f7819 */ /* 0x000fc8000001160f */
[----:B------:R-:W-:-:S13]  /*1ef0*/  ISETP.NE.U32.AND P0, PT, R15, RZ, PT ;  /* 0x000000ff0f00720c */ /* 0x000fda0003f05070 */
[----:B------:R-:W-:Y:S05]  /*1f00*/  @P0 BRA `(.L_x_67) ;  /* 0x00000000002c0947 */ /* 0x000fea0003800000 */
[----:B------:R-:W-:-:S05]  /*1f10*/  IMAD.SHL.U32 R15, R14, 0x2, RZ ;  /* 0x000000020e0f7824 */ /* 0x000fca00078e00ff */
[----:B------:R-:W-:-:S13]  /*1f20*/  ISETP.NE.AND P0, PT, R15, RZ, PT ;  /* 0x000000ff0f00720c */ /* 0x000fda0003f05270 */
[----:B------:R2:W3:Y:S01]  /*1f30*/  @!P0 MUFU.RCP R15, R14 ;  /* 0x0000000e000f8308 */ /* 0x0004e20000001000 */
[----:B------:R-:W-:Y:S05]  /*1f40*/  @!P0 BRA `(.L_x_68) ;  /* 0x0000000000a48947 */ /* 0x000fea0003800000 */
[----:B------:R-:W-:-:S04]  /*1f50*/  FFMA R17, R14, 1.84467440737095516160e+19, RZ ;  /* 0x5f8000000e117823 */ /* 0x000fc800000000ff */
[----:B--2---:R-:W3:Y:S02]  /*1f60*/  MUFU.RCP R14, R17 ;  /* 0x00000011000e7308 */ /* 0x004ee40000001000 */
[----:B---3--:R-:W-:-:S04]  /*1f70*/  FFMA R15, R17, R14, -1 ;  /* 0xbf800000110f7423 */ /* 0x008fc8000000000e */
[----:B------:R-:W-:-:S04]  /*1f80*/  FADD.FTZ R15, -R15, -RZ ;  /* 0x800000ff0f0f7221 */ /* 0x000fc80000010100 */
[----:B------:R-:W-:-:S04]  /*1f90*/  FFMA R14, R14, R15, R14 ;  /* 0x0000000f0e0e7223 */ /* 0x000fc8000000000e */
[----:B------:R-:W-:Y:S01]  /*1fa0*/  FFMA R15, R14, 1.84467440737095516160e+19, RZ ;  /* 0x5f8000000e0f7823 */ /* 0x000fe200000000ff */
[----:B------:R-:W-:Y:S06]  /*1fb0*/  BRA `(.L_x_68) ;  /* 0x0000000000887947 */ /* 0x000fec0003800000 */
.L_x_67:
[----:B------:R-:W-:-:S04]  /*1fc0*/  IADD3 R17, PT, PT, R15, -0xfd, RZ ;  /* 0xffffff030f117810 */ /* 0x000fc80007ffe0ff */
[----:B------:R-:W-:-:S13]  /*1fd0*/  ISETP.GT.U32.AND P0, PT, R17, 0x1, PT ;  /* 0x000000011100780c */ /* 0x000fda0003f04070 */
[----:B------:R-:W-:Y:S05]  /*1fe0*/  @P0 BRA `(.L_x_69) ;  /* 0x0000000000780947 */ /* 0x000fea0003800000 */
[----:B------:R-:W-:Y:S01]  /*1ff0*/  LOP3.LUT R18, R14, 0x7fffff, RZ, 0xc0, !PT ;  /* 0x007fffff0e127812 */ /* 0x000fe200078ec0ff */
[----:B------:R-:W-:Y:S02]  /*2000*/  IMAD.MOV.U32 R22, RZ, RZ, 0x3 ;  /* 0x00000003ff167424 */ /* 0x000fe400078e00ff */
[----:B------:R-:W-:Y:S01]  /*2010*/  VIADD R15, R15, 0xffffff04 ;  /* 0xffffff040f0f7836 */ /* 0x000fe20000000000 */
[----:B------:R-:W-:Y:S02]  /*2020*/  LOP3.LUT R18, R18, 0x3f800000, RZ, 0xfc, !PT ;  /* 0x3f80000012127812 */ /* 0x000fe400078efcff */
[----:B------:R-:W-:Y:S02]  /*2030*/  SHF.L.U32 R23, R22, R17, RZ ;  /* 0x0000001116177219 */ /* 0x000fe400000006ff */
[----:B------:R-:W0:Y:S02]  /*2040*/  MUFU.RCP R19, R18 ;  /* 0x0000001200137308 */ /* 0x000e240000001000 */
[----:B0-----:R-:W-:-:S04]  /*2050*/  FFMA R20, R18, R19, -1 ;  /* 0xbf80000012147423 */ /* 0x001fc80000000013 */
[----:B------:R-:W-:-:S04]  /*2060*/  FADD.FTZ R20, -R20, -RZ ;  /* 0x800000ff14147221 */ /* 0x000fc80000010100 */
[CCC-:B------:R-:W-:Y:S01]  /*2070*/  FFMA.RM R21, R19.reuse, R20.reuse, R19.reuse ;  /* 0x0000001413157223 */ /* 0x1c0fe20000004013 */
[----:B------:R-:W-:-:S04]  /*2080*/  FFMA.RP R20, R19, R20, R19 ;  /* 0x0000001413147223 */ /* 0x000fc80000008013 */
[C---:B------:R-:W-:Y:S02]  /*2090*/  LOP3.LUT R19, R21.reuse, 0x7fffff, RZ, 0xc0, !PT ;  /* 0x007fffff15137812 */ /* 0x040fe400078ec0ff */
[----:B------:R-:W-:Y:S02]  /*20a0*/  FSETP.NEU.FTZ.AND P0, PT, R21, R20, PT ;  /* 0x000000141500720b */ /* 0x000fe40003f1d000 */
[----:B------:R-:W-:Y:S02]  /*20b0*/  LOP3.LUT R20, R19, 0x800000, RZ, 0xfc, !PT ;  /* 0x0080000013147812 */ /* 0x000fe400078efcff */
[----:B------:R-:W-:Y:S02]  /*20c0*/  SEL R19, RZ, 0xffffffff, !P0 ;  /* 0xffffffffff137807 */ /* 0x000fe40004000000 */
[----:B------:R-:W-:Y:S02]  /*20d0*/  LOP3.LUT R18, R23, R20, RZ, 0xc0, !PT ;  /* 0x0000001417127212 */ /* 0x000fe400078ec0ff */
[----:B------:R-:W-:Y:S01]  /*20e0*/  SHF.R.U32.HI R15, RZ, R15, R20 ;  /* 0x0000000fff0f7219 */ /* 0x000fe20000011614 */
[----:B------:R-:W-:Y:S01]  /*20f0*/  IMAD.MOV R19, RZ, RZ, -R19 ;  /* 0x000000ffff137224 */ /* 0x000fe200078e0a13 */
[----:B------:R-:W-:-:S04]  /*2100*/  SHF.R.U32.HI R18, RZ, R17, R18 ;  /* 0x00000011ff127219 */ /* 0x000fc80000011612 */
[----:B------:R-:W-:Y:S02]  /*2110*/  LOP3.LUT P1, RZ, R19, R17, R20, 0xf8, !PT ;  /* 0x0000001113ff7212 */ /* 0x000fe4000782f814 */
[C---:B------:R-:W-:Y:S02]  /*2120*/  LOP3.LUT P0, RZ, R18.reuse, 0x1, RZ, 0xc0, !PT ;  /* 0x0000000112ff7812 */ /* 0x040fe4000780c0ff */
[----:B------:R-:W-:-:S04]  /*2130*/  LOP3.LUT P2, RZ, R18, 0x2, RZ, 0xc0, !PT ;  /* 0x0000000212ff7812 */ /* 0x000fc8000784c0ff */
[----:B------:R-:W-:Y:S02]  /*2140*/  PLOP3.LUT P0, PT, P0, P1, P2, 0xe0, 0x0 ;  /* 0x000000000000781c */ /* 0x000fe40000703c20 */
[----:B------:R-:W-:Y:S02]  /*2150*/  LOP3.LUT P1, RZ, R14, 0x7fffff, RZ, 0xc0, !PT ;  /* 0x007fffff0eff7812 */ /* 0x000fe4000782c0ff */
[----:B------:R-:W-:-:S04]  /*2160*/  SEL R17, RZ, 0x1, !P0 ;  /* 0x00000001ff117807 */ /* 0x000fc80004000000 */
[----:B------:R-:W-:-:S04]  /*2170*/  IADD3 R17, PT, PT, -R17, RZ, RZ ;  /* 0x000000ff11117210 */ /* 0x000fc80007ffe1ff */
[----:B------:R-:W-:-:S13]  /*2180*/  ISETP.GE.AND P0, PT, R17, RZ, PT ;  /* 0x000000ff1100720c */ /* 0x000fda0003f06270 */
[----:B------:R-:W-:-:S05]  /*2190*/  @!P0 VIADD R15, R15, 0x1 ;  /* 0x000000010f0f8836 */ /* 0x000fca0000000000 */
[----:B------:R-:W-:-:S04]  /*21a0*/  @!P1 SHF.L.U32 R15, R15, 0x1, RZ ;  /* 0x000000010f0f9819 */ /* 0x000fc800000006ff */
[----:B------:R-:W-:Y:S01]  /*21b0*/  LOP3.LUT R15, R15, 0x80000000, R14, 0xf8, !PT ;  /* 0x800000000f0f7812 */ /* 0x000fe200078ef80e */
[----:B------:R-:W-:Y:S06]  /*21c0*/  BRA `(.L_x_68) ;  /* 0x0000000000047947 */ /* 0x000fec0003800000 */
.L_x_69:
[----:B------:R0:W1:Y:S02]  /*21d0*/  MUFU.RCP R15, R14 ;  /* 0x0000000e000f7308 */ /* 0x0000640000001000 */
.L_x_68:
[----:B------:R-:W-:-:S04]  /*21e0*/  IMAD.MOV.U32 R17, RZ, RZ, 0x0 ;  /* 0x00000000ff117424 */ /* 0x000fc800078e00ff */
[----:B0123--:R-:W-:Y:S05]  /*21f0*/  RET.REL.NODEC R16 `(generate_rff_params) ;  /* 0xffffffdc10807950 */ /* 0x00ffea0003c3ffff */
        .weak           $__internal_2_$__cuda_sm20_sqrt_rn_f32_slowpath
        .type           $__internal_2_$__cuda_sm20_sqrt_rn_f32_slowpath,@function
        .size           $__internal_2_$__cuda_sm20_sqrt_rn_f32_slowpath,(.L_x_74 - $__internal_2_$__cuda_sm20_sqrt_rn_f32_slowpath)
$__internal_2_$__cuda_sm20_sqrt_rn_f32_slowpath:
        /* <DEDUP_REMOVED lines=13> */
[----:B------:R-:W-:Y:S01]  /*22d0*/  @P0 FMUL.FTZ R24, R15, 0.5 ;  /* 0x3f0000000f180820 */ /* 0x000fe20000410000 */
[----:B------:R-:W-:Y:S02]  /*22e0*/  @!P0 IMAD.MOV.U32 R15, RZ, RZ, R14 ;  /* 0x000000ffff0f8224 */ /* 0x000fe400078e000e */
[----:B------:R-:W-:-:S04]  /*22f0*/  @P0 FADD.FTZ R22, -R23, -RZ ;  /* 0x800000ff17160221 */ /* 0x000fc80000010100 */
[----:B------:R-:W-:-:S04]  /*2300*/  @P0 FFMA R22, R23, R22, R20 ;  /* 0x0000001617160223 */ /* 0x000fc80000000014 */
[----:B------:R-:W-:-:S04]  /*2310*/  @P0 FFMA R22, R22, R24, R23 ;  /* 0x0000001816160223 */ /* 0x000fc80000000017 */
[----:B------:R-:W-:-:S07]  /*2320*/  @P0 FMUL.FTZ R15, R22, 2.3283064365386962891e-10 ;  /* 0x2f800000160f0820 */ /* 0x000fce0000410000 */
.L_x_70:
[----:B------:R-:W-:Y:S01]  /*2330*/  IMAD.MOV.U32 R20, RZ, RZ, R15 ;  /* 0x000000ffff147224 */ /* 0x000fe200078e000f */
[----:B------:R-:W-:Y:S01]  /*2340*/  MOV R14, R17 ;  /* 0x00000011000e7202 */ /* 0x000fe20000000f00 */
[----:B------:R-:W-:-:S04]  /*2350*/  IMAD.MOV.U32 R15, RZ, RZ, 0x0 ;  /* 0x00000000ff0f7424 */ /* 0x000fc800078e00ff */
[----:B------:R-:W-:Y:S05]  /*2360*/  RET.REL.NODEC R14 `(generate_rff_params) ;  /* 0xffffffdc0e247950 */ /* 0x000fea0003c3ffff */
.L_x_71:
        /* <DEDUP_REMOVED lines=9> */
.L_x_74:


//--------------------- .nv.global.init           --------------------------
	.section	.nv.global.init,"aw",@progbits
	.align	4
.nv.global.init:
	.type		__cudart_i2opi_f,@object
	.size		__cudart_i2opi_f,(mrg32k3aM1SubSeq - __cudart_i2opi_f)
__cudart_i2opi_f:
        /*0000*/ 	.byte	0x41, 0x90, 0x43, 0x3c, 0x99, 0x95, 0x62, 0xdb, 0xc0, 0xdd, 0x34, 0xf5, 0xd1, 0x57, 0x27, 0xfc
        /*0010*/ 	.byte	0x29, 0x15, 0x44, 0x4e, 0x6e, 0x83, 0xf9, 0xa2
	.type		mrg32k3aM1SubSeq,@object
	.size		mrg32k3aM1SubSeq,(mrg32k3aM2SubSeq - mrg32k3aM1SubSeq)
mrg32k3aM1SubSeq:
        /*0018*/ 	.byte	0x0b, 0xcc, 0xee, 0x04, 0x73, 0x29, 0x8b, 0x6f, 0xf6, 0x53, 0x03, 0xf6, 0x23, 0xf6, 0xea, 0xda
        /* <DEDUP_REMOVED lines=125> */
	.type		mrg32k3aM2SubSeq,@object
	.size		mrg32k3aM2SubSeq,(mrg32k3aM1 - mrg32k3aM2SubSeq)
mrg32k3aM2SubSeq:
        /* <DEDUP_REMOVED lines=126> */
	.type		mrg32k3aM1,@object
	.size		mrg32k3aM1,(mrg32k3aM1Seq - mrg32k3aM1)
mrg32k3aM1:
        /* <DEDUP_REMOVED lines=144> */
	.type		mrg32k3aM1Seq,@object
	.size		mrg32k3aM1Seq,(mrg32k3aM2 - mrg32k3aM1Seq)
mrg32k3aM1Seq:
        /* <DEDUP_REMOVED lines=144> */
	.type		mrg32k3aM2,@object
	.size		mrg32k3aM2,(mrg32k3aM2Seq - mrg32k3aM2)
mrg32k3aM2:
        /* <DEDUP_REMOVED lines=144> */
	.type		mrg32k3aM2Seq,@object
	.size		mrg32k3aM2Seq,(precalc_xorwow_matrix - mrg32k3aM2Seq)
mrg32k3aM2Seq:
        /* <DEDUP_REMOVED lines=144> */
	.type		precalc_xorwow_matrix,@object
	.size		precalc_xorwow_matrix,(precalc_xorwow_offset_matrix - precalc_xorwow_matrix)
precalc_xorwow_matrix:
        /* <DEDUP_REMOVED lines=6400> */
	.type		precalc_xorwow_offset_matrix,@object
	.size		precalc_xorwow_offset_matrix,(.L_1 - precalc_xorwow_offset_matrix)
precalc_xorwow_offset_matrix:
        /* <DEDUP_REMOVED lines=6400> */
.L_1:


//--------------------- .nv.shared.reserved.0     --------------------------
	.section	.nv.shared.reserved.0,"aw",@nobits
	.weak		__nv_reservedSMEM_offset_0_alias
	.size		__nv_reservedSMEM_offset_0_alias, 0, 64
	.other		__nv_reservedSMEM_offset_0_alias,@"STO_CUDA_RESERVED_SHARED STV_DEFAULT"
__nv_reservedSMEM_offset_0_alias:
	.zero		0
	.zero		64


//--------------------- .nv.constant0.generate_dataset --------------------------
	.section	.nv.constant0.generate_dataset,"a",@progbits
	.sectionflags	@""
	.align	4
.nv.constant0.generate_dataset:
	.zero		976


//--------------------- .nv.constant0.generate_rff_params --------------------------
	.section	.nv.constant0.generate_rff_params,"a",@progbits
	.sectionflags	@""
	.align	4
.nv.constant0.generate_rff_params:
	.zero		944


//--------------------- SYMBOLS --------------------------

	.type		.nv.reservedSmem.offset0,@object
	.size		.nv.reservedSmem.offset0,0x4
